//
// Generated by NVIDIA NVVM Compiler
//
// Compiler Build ID: CL-36424714
// Cuda compilation tools, release 13.0, V13.0.88
// Based on NVVM 20.0.0
//

.version 9.0
.target sm_100
.address_size 64

	// .globl	_Z4gemmiiiPfS_S_ff
// _ZZ4gemmiiiPfS_S_ffE5tileA has been demoted
// _ZZ4gemmiiiPfS_S_ffE5tileB has been demoted

.visible .entry _Z4gemmiiiPfS_S_ff(
	.param .u32 _Z4gemmiiiPfS_S_ff_param_0,
	.param .u32 _Z4gemmiiiPfS_S_ff_param_1,
	.param .u32 _Z4gemmiiiPfS_S_ff_param_2,
	.param .u64 .ptr .align 1 _Z4gemmiiiPfS_S_ff_param_3,
	.param .u64 .ptr .align 1 _Z4gemmiiiPfS_S_ff_param_4,
	.param .u64 .ptr .align 1 _Z4gemmiiiPfS_S_ff_param_5,
	.param .f32 _Z4gemmiiiPfS_S_ff_param_6,
	.param .f32 _Z4gemmiiiPfS_S_ff_param_7
)
{
	.reg .pred 	%p<4>;
	.reg .b32 	%r<127>;
	.reg .b32 	%f<1879>;
	.reg .b64 	%rd<84>;
	// demoted variable
	.shared .align 4 .b8 _ZZ4gemmiiiPfS_S_ffE5tileA[8192];
	// demoted variable
	.shared .align 4 .b8 _ZZ4gemmiiiPfS_S_ffE5tileB[8192];
	ld.param.u32 	%r6, [_Z4gemmiiiPfS_S_ff_param_1];
	ld.param.u32 	%r7, [_Z4gemmiiiPfS_S_ff_param_2];
	ld.param.u64 	%rd8, [_Z4gemmiiiPfS_S_ff_param_3];
	ld.param.u64 	%rd9, [_Z4gemmiiiPfS_S_ff_param_4];
	cvta.to.global.u64 	%rd10, %rd8;
	cvta.to.global.u64 	%rd11, %rd9;
	mov.u32 	%r10, %ctaid.y;
	mov.u32 	%r11, %ctaid.x;
	shl.b32 	%r12, %r11, 6;
	mov.u32 	%r13, %tid.x;
	mul.lo.s32 	%r14, %r10, %r7;
	shl.b32 	%r15, %r14, 6;
	mul.wide.s32 	%rd12, %r15, 4;
	add.s64 	%rd83, %rd10, %rd12;
	mul.wide.s32 	%rd13, %r12, 4;
	add.s64 	%rd82, %rd11, %rd13;
	shr.u32 	%r16, %r13, 4;
	shl.b32 	%r17, %r13, 2;
	and.b32  	%r18, %r17, 60;
	shr.u32 	%r19, %r13, 2;
	and.b32  	%r20, %r17, 12;
	mad.lo.s32 	%r21, %r19, %r7, %r20;
	mul.wide.s32 	%rd14, %r21, 4;
	add.s64 	%rd15, %rd83, %rd14;
	ld.global.v4.f32 	{%f389, %f390, %f391, %f392}, [%rd15];
	shl.b32 	%r22, %r13, 10;
	or.b32  	%r23, %r22, %r13;
	and.b32  	%r24, %r23, 4092;
	mov.u32 	%r25, _ZZ4gemmiiiPfS_S_ffE5tileA;
	add.s32 	%r26, %r25, %r24;
	st.shared.f32 	[%r26], %f389;
	st.shared.f32 	[%r26+256], %f390;
	st.shared.f32 	[%r26+512], %f391;
	st.shared.f32 	[%r26+768], %f392;
	shl.b32 	%r27, %r7, 4;
	add.s32 	%r28, %r21, %r27;
	mul.wide.s32 	%rd16, %r28, 4;
	add.s64 	%rd17, %rd83, %rd16;
	ld.global.v4.f32 	{%f393, %f394, %f395, %f396}, [%rd17];
	st.shared.f32 	[%r26+64], %f393;
	st.shared.f32 	[%r26+320], %f394;
	st.shared.f32 	[%r26+576], %f395;
	st.shared.f32 	[%r26+832], %f396;
	shl.b32 	%r29, %r7, 5;
	add.s32 	%r30, %r21, %r29;
	mul.wide.s32 	%rd18, %r30, 4;
	add.s64 	%rd19, %rd83, %rd18;
	ld.global.v4.f32 	{%f397, %f398, %f399, %f400}, [%rd19];
	st.shared.f32 	[%r26+128], %f397;
	st.shared.f32 	[%r26+384], %f398;
	st.shared.f32 	[%r26+640], %f399;
	st.shared.f32 	[%r26+896], %f400;
	add.s32 	%r31, %r30, %r27;
	mul.wide.s32 	%rd20, %r31, 4;
	add.s64 	%rd21, %rd83, %rd20;
	ld.global.v4.f32 	{%f401, %f402, %f403, %f404}, [%rd21];
	st.shared.f32 	[%r26+192], %f401;
	st.shared.f32 	[%r26+448], %f402;
	st.shared.f32 	[%r26+704], %f403;
	st.shared.f32 	[%r26+960], %f404;
	shl.b32 	%r32, %r13, 4;
	and.b32  	%r33, %r32, 240;
	shl.b32 	%r34, %r16, 8;
	or.b32  	%r35, %r34, %r33;
	mov.u32 	%r36, _ZZ4gemmiiiPfS_S_ffE5tileB;
	add.s32 	%r37, %r36, %r35;
	mad.lo.s32 	%r38, %r16, %r6, %r18;
	mul.wide.s32 	%rd22, %r38, 4;
	add.s64 	%rd23, %rd82, %rd22;
	ld.global.v4.f32 	{%f405, %f406, %f407, %f408}, [%rd23];
	st.shared.v4.f32 	[%r37], {%f405, %f406, %f407, %f408};
	shl.b32 	%r39, %r6, 2;
	add.s32 	%r40, %r38, %r39;
	mul.wide.s32 	%rd24, %r40, 4;
	add.s64 	%rd25, %rd82, %rd24;
	ld.global.v4.f32 	{%f409, %f410, %f411, %f412}, [%rd25];
	st.shared.v4.f32 	[%r37+1024], {%f409, %f410, %f411, %f412};
	shl.b32 	%r41, %r6, 3;
	add.s32 	%r42, %r38, %r41;
	mul.wide.s32 	%rd26, %r42, 4;
	add.s64 	%rd27, %rd82, %rd26;
	ld.global.v4.f32 	{%f413, %f414, %f415, %f416}, [%rd27];
	st.shared.v4.f32 	[%r37+2048], {%f413, %f414, %f415, %f416};
	add.s32 	%r43, %r42, %r39;
	mul.wide.s32 	%rd28, %r43, 4;
	add.s64 	%rd29, %rd82, %rd28;
	ld.global.v4.f32 	{%f417, %f418, %f419, %f420}, [%rd29];
	st.shared.v4.f32 	[%r37+3072], {%f417, %f418, %f419, %f420};
	bar.sync 	0;
	and.b32  	%r44, %r17, 4064;
	add.s32 	%r45, %r25, %r44;
	ld.shared.v4.f32 	{%f1822, %f1821, %f1820, %f1819}, [%r45];
	shl.b32 	%r46, %r13, 5;
	and.b32  	%r47, %r46, 224;
	add.s32 	%r48, %r36, %r47;
	ld.shared.v4.f32 	{%f1830, %f1829, %f1828, %f1827}, [%r48];
	ld.shared.v4.f32 	{%f1818, %f1817, %f1816, %f1815}, [%r45+16];
	ld.shared.v4.f32 	{%f1826, %f1825, %f1824, %f1823}, [%r48+16];
	mov.b32 	%r125, 0;
	mov.b32 	%r126, 1;
	mov.f32 	%f1751, 0f00000000;
	mov.f32 	%f1752, %f1751;
	mov.f32 	%f1753, %f1751;
	mov.f32 	%f1754, %f1751;
	mov.f32 	%f1755, %f1751;
	mov.f32 	%f1756, %f1751;
	mov.f32 	%f1757, %f1751;
	mov.f32 	%f1758, %f1751;
	mov.f32 	%f1759, %f1751;
	mov.f32 	%f1760, %f1751;
	mov.f32 	%f1761, %f1751;
	mov.f32 	%f1762, %f1751;
	mov.f32 	%f1763, %f1751;
	mov.f32 	%f1764, %f1751;
	mov.f32 	%f1765, %f1751;
	mov.f32 	%f1766, %f1751;
	mov.f32 	%f1767, %f1751;
	mov.f32 	%f1768, %f1751;
	mov.f32 	%f1769, %f1751;
	mov.f32 	%f1770, %f1751;
	mov.f32 	%f1771, %f1751;
	mov.f32 	%f1772, %f1751;
	mov.f32 	%f1773, %f1751;
	mov.f32 	%f1774, %f1751;
	mov.f32 	%f1775, %f1751;
	mov.f32 	%f1776, %f1751;
	mov.f32 	%f1777, %f1751;
	mov.f32 	%f1778, %f1751;
	mov.f32 	%f1779, %f1751;
	mov.f32 	%f1780, %f1751;
	mov.f32 	%f1781, %f1751;
	mov.f32 	%f1782, %f1751;
	mov.f32 	%f1783, %f1751;
	mov.f32 	%f1784, %f1751;
	mov.f32 	%f1785, %f1751;
	mov.f32 	%f1786, %f1751;
	mov.f32 	%f1787, %f1751;
	mov.f32 	%f1788, %f1751;
	mov.f32 	%f1789, %f1751;
	mov.f32 	%f1790, %f1751;
	mov.f32 	%f1791, %f1751;
	mov.f32 	%f1792, %f1751;
	mov.f32 	%f1793, %f1751;
	mov.f32 	%f1794, %f1751;
	mov.f32 	%f1795, %f1751;
	mov.f32 	%f1796, %f1751;
	mov.f32 	%f1797, %f1751;
	mov.f32 	%f1798, %f1751;
	mov.f32 	%f1799, %f1751;
	mov.f32 	%f1800, %f1751;
	mov.f32 	%f1801, %f1751;
	mov.f32 	%f1802, %f1751;
	mov.f32 	%f1803, %f1751;
	mov.f32 	%f1804, %f1751;
	mov.f32 	%f1805, %f1751;
	mov.f32 	%f1806, %f1751;
	mov.f32 	%f1807, %f1751;
	mov.f32 	%f1808, %f1751;
	mov.f32 	%f1809, %f1751;
	mov.f32 	%f1810, %f1751;
	mov.f32 	%f1811, %f1751;
	mov.f32 	%f1812, %f1751;
	mov.f32 	%f1813, %f1751;
	mov.f32 	%f1814, %f1751;
$L__BB0_1:
	ld.param.u32 	%r120, [_Z4gemmiiiPfS_S_ff_param_2];
	ld.param.u32 	%r117, [_Z4gemmiiiPfS_S_ff_param_1];
	shl.b32 	%r49, %r117, 4;
	mul.wide.s32 	%rd30, %r49, 4;
	add.s64 	%rd82, %rd82, %rd30;
	add.s32 	%r125, %r125, 16;
	setp.ge.s32 	%p1, %r125, %r120;
	@%p1 bra 	$L__BB0_3;
	ld.param.u32 	%r121, [_Z4gemmiiiPfS_S_ff_param_2];
	ld.param.u32 	%r118, [_Z4gemmiiiPfS_S_ff_param_1];
	shl.b32 	%r50, %r118, 3;
	mov.u32 	%r51, %tid.x;
	shr.u32 	%r52, %r51, 4;
	shl.b32 	%r53, %r51, 2;
	and.b32  	%r54, %r53, 60;
	mad.lo.s32 	%r55, %r52, %r118, %r54;
	add.s32 	%r56, %r55, %r50;
	shl.b32 	%r57, %r118, 2;
	add.s32 	%r58, %r56, %r57;
	add.s32 	%r59, %r55, %r57;
	shl.b32 	%r60, %r121, 5;
	shr.u32 	%r61, %r51, 2;
	and.b32  	%r62, %r53, 12;
	mad.lo.s32 	%r63, %r61, %r121, %r62;
	add.s32 	%r64, %r63, %r60;
	shl.b32 	%r65, %r121, 4;
	add.s32 	%r66, %r64, %r65;
	add.s32 	%r67, %r63, %r65;
	mul.wide.s32 	%rd31, %r63, 4;
	add.s64 	%rd32, %rd83, %rd31;
	ld.global.v4.f32 	{%f1846, %f1845, %f1844, %f1843}, [%rd32+64];
	mul.wide.s32 	%rd33, %r67, 4;
	add.s64 	%rd34, %rd83, %rd33;
	ld.global.v4.f32 	{%f1842, %f1841, %f1840, %f1839}, [%rd34+64];
	mul.wide.s32 	%rd35, %r64, 4;
	add.s64 	%rd36, %rd83, %rd35;
	ld.global.v4.f32 	{%f1838, %f1837, %f1836, %f1835}, [%rd36+64];
	mul.wide.s32 	%rd37, %r66, 4;
	add.s64 	%rd38, %rd83, %rd37;
	ld.global.v4.f32 	{%f1834, %f1833, %f1832, %f1831}, [%rd38+64];
	mul.wide.s32 	%rd39, %r55, 4;
	add.s64 	%rd40, %rd82, %rd39;
	ld.global.v4.f32 	{%f1862, %f1861, %f1860, %f1859}, [%rd40];
	mul.wide.s32 	%rd41, %r59, 4;
	add.s64 	%rd42, %rd82, %rd41;
	ld.global.v4.f32 	{%f1858, %f1857, %f1856, %f1855}, [%rd42];
	mul.wide.s32 	%rd43, %r56, 4;
	add.s64 	%rd44, %rd82, %rd43;
	ld.global.v4.f32 	{%f1854, %f1853, %f1852, %f1851}, [%rd44];
	mul.wide.s32 	%rd45, %r58, 4;
	add.s64 	%rd46, %rd82, %rd45;
	ld.global.v4.f32 	{%f1850, %f1849, %f1848, %f1847}, [%rd46];
$L__BB0_3:
	ld.param.u32 	%r122, [_Z4gemmiiiPfS_S_ff_param_2];
	setp.ge.s32 	%p2, %r125, %r122;
	shl.b32 	%r68, %r126, 12;
	xor.b32  	%r69, %r68, 4096;
	mov.u32 	%r70, _ZZ4gemmiiiPfS_S_ffE5tileA;
	add.s32 	%r71, %r70, %r69;
	mov.u32 	%r72, _ZZ4gemmiiiPfS_S_ffE5tileB;
	add.s32 	%r73, %r72, %r69;
	mov.u32 	%r74, %tid.x;
	shl.b32 	%r75, %r74, 2;
	and.b32  	%r76, %r75, 4064;
	add.s32 	%r77, %r71, %r76;
	ld.shared.f32 	%f421, [%r77+256];
	shl.b32 	%r78, %r74, 5;
	and.b32  	%r79, %r78, 224;
	add.s32 	%r80, %r73, %r79;
	ld.shared.f32 	%f422, [%r80+256];
	ld.shared.f32 	%f423, [%r77+260];
	ld.shared.f32 	%f424, [%r80+260];
	ld.shared.f32 	%f425, [%r77+264];
	ld.shared.f32 	%f426, [%r80+264];
	ld.shared.f32 	%f427, [%r77+268];
	ld.shared.f32 	%f428, [%r80+268];
	ld.shared.f32 	%f429, [%r77+272];
	ld.shared.f32 	%f430, [%r80+272];
	ld.shared.f32 	%f431, [%r77+276];
	ld.shared.f32 	%f432, [%r80+276];
	ld.shared.f32 	%f433, [%r77+280];
	ld.shared.f32 	%f434, [%r80+280];
	ld.shared.f32 	%f435, [%r77+284];
	ld.shared.f32 	%f436, [%r80+284];
	fma.rn.f32 	%f437, %f1822, %f1830, %f1814;
	fma.rn.f32 	%f438, %f1822, %f1829, %f1813;
	fma.rn.f32 	%f439, %f1822, %f1828, %f1812;
	fma.rn.f32 	%f440, %f1822, %f1827, %f1811;
	fma.rn.f32 	%f441, %f1822, %f1826, %f1810;
	fma.rn.f32 	%f442, %f1822, %f1825, %f1809;
	fma.rn.f32 	%f443, %f1822, %f1824, %f1808;
	fma.rn.f32 	%f444, %f1822, %f1823, %f1807;
	fma.rn.f32 	%f445, %f1821, %f1830, %f1806;
	fma.rn.f32 	%f446, %f1821, %f1829, %f1805;
	fma.rn.f32 	%f447, %f1821, %f1828, %f1804;
	fma.rn.f32 	%f448, %f1821, %f1827, %f1803;
	fma.rn.f32 	%f449, %f1821, %f1826, %f1802;
	fma.rn.f32 	%f450, %f1821, %f1825, %f1801;
	fma.rn.f32 	%f451, %f1821, %f1824, %f1800;
	fma.rn.f32 	%f452, %f1821, %f1823, %f1799;
	fma.rn.f32 	%f453, %f1820, %f1830, %f1798;
	fma.rn.f32 	%f454, %f1820, %f1829, %f1797;
	fma.rn.f32 	%f455, %f1820, %f1828, %f1796;
	fma.rn.f32 	%f456, %f1820, %f1827, %f1795;
	fma.rn.f32 	%f457, %f1820, %f1826, %f1794;
	fma.rn.f32 	%f458, %f1820, %f1825, %f1793;
	fma.rn.f32 	%f459, %f1820, %f1824, %f1792;
	fma.rn.f32 	%f460, %f1820, %f1823, %f1791;
	fma.rn.f32 	%f461, %f1819, %f1830, %f1790;
	fma.rn.f32 	%f462, %f1819, %f1829, %f1789;
	fma.rn.f32 	%f463, %f1819, %f1828, %f1788;
	fma.rn.f32 	%f464, %f1819, %f1827, %f1787;
	fma.rn.f32 	%f465, %f1819, %f1826, %f1786;
	fma.rn.f32 	%f466, %f1819, %f1825, %f1785;
	fma.rn.f32 	%f467, %f1819, %f1824, %f1784;
	fma.rn.f32 	%f468, %f1819, %f1823, %f1783;
	fma.rn.f32 	%f469, %f1818, %f1830, %f1782;
	fma.rn.f32 	%f470, %f1818, %f1829, %f1781;
	fma.rn.f32 	%f471, %f1818, %f1828, %f1780;
	fma.rn.f32 	%f472, %f1818, %f1827, %f1779;
	fma.rn.f32 	%f473, %f1818, %f1826, %f1778;
	fma.rn.f32 	%f474, %f1818, %f1825, %f1777;
	fma.rn.f32 	%f475, %f1818, %f1824, %f1776;
	fma.rn.f32 	%f476, %f1818, %f1823, %f1775;
	fma.rn.f32 	%f477, %f1817, %f1830, %f1774;
	fma.rn.f32 	%f478, %f1817, %f1829, %f1773;
	fma.rn.f32 	%f479, %f1817, %f1828, %f1772;
	fma.rn.f32 	%f480, %f1817, %f1827, %f1771;
	fma.rn.f32 	%f481, %f1817, %f1826, %f1770;
	fma.rn.f32 	%f482, %f1817, %f1825, %f1769;
	fma.rn.f32 	%f483, %f1817, %f1824, %f1768;
	fma.rn.f32 	%f484, %f1817, %f1823, %f1767;
	fma.rn.f32 	%f485, %f1816, %f1830, %f1766;
	fma.rn.f32 	%f486, %f1816, %f1829, %f1765;
	fma.rn.f32 	%f487, %f1816, %f1828, %f1764;
	fma.rn.f32 	%f488, %f1816, %f1827, %f1763;
	fma.rn.f32 	%f489, %f1816, %f1826, %f1762;
	fma.rn.f32 	%f490, %f1816, %f1825, %f1761;
	fma.rn.f32 	%f491, %f1816, %f1824, %f1760;
	fma.rn.f32 	%f492, %f1816, %f1823, %f1759;
	fma.rn.f32 	%f493, %f1815, %f1830, %f1758;
	fma.rn.f32 	%f494, %f1815, %f1829, %f1757;
	fma.rn.f32 	%f495, %f1815, %f1828, %f1756;
	fma.rn.f32 	%f496, %f1815, %f1827, %f1755;
	fma.rn.f32 	%f497, %f1815, %f1826, %f1754;
	fma.rn.f32 	%f498, %f1815, %f1825, %f1753;
	fma.rn.f32 	%f499, %f1815, %f1824, %f1752;
	fma.rn.f32 	%f500, %f1815, %f1823, %f1751;
	ld.shared.f32 	%f501, [%r77+512];
	ld.shared.f32 	%f502, [%r80+512];
	ld.shared.f32 	%f503, [%r77+516];
	ld.shared.f32 	%f504, [%r80+516];
	ld.shared.f32 	%f505, [%r77+520];
	ld.shared.f32 	%f506, [%r80+520];
	ld.shared.f32 	%f507, [%r77+524];
	ld.shared.f32 	%f508, [%r80+524];
	ld.shared.f32 	%f509, [%r77+528];
	ld.shared.f32 	%f510, [%r80+528];
	ld.shared.f32 	%f511, [%r77+532];
	ld.shared.f32 	%f512, [%r80+532];
	ld.shared.f32 	%f513, [%r77+536];
	ld.shared.f32 	%f514, [%r80+536];
	ld.shared.f32 	%f515, [%r77+540];
	ld.shared.f32 	%f516, [%r80+540];
	fma.rn.f32 	%f517, %f421, %f422, %f437;
	fma.rn.f32 	%f518, %f421, %f424, %f438;
	fma.rn.f32 	%f519, %f421, %f426, %f439;
	fma.rn.f32 	%f520, %f421, %f428, %f440;
	fma.rn.f32 	%f521, %f421, %f430, %f441;
	fma.rn.f32 	%f522, %f421, %f432, %f442;
	fma.rn.f32 	%f523, %f421, %f434, %f443;
	fma.rn.f32 	%f524, %f421, %f436, %f444;
	fma.rn.f32 	%f525, %f423, %f422, %f445;
	fma.rn.f32 	%f526, %f423, %f424, %f446;
	fma.rn.f32 	%f527, %f423, %f426, %f447;
	fma.rn.f32 	%f528, %f423, %f428, %f448;
	fma.rn.f32 	%f529, %f423, %f430, %f449;
	fma.rn.f32 	%f530, %f423, %f432, %f450;
	fma.rn.f32 	%f531, %f423, %f434, %f451;
	fma.rn.f32 	%f532, %f423, %f436, %f452;
	fma.rn.f32 	%f533, %f425, %f422, %f453;
	fma.rn.f32 	%f534, %f425, %f424, %f454;
	fma.rn.f32 	%f535, %f425, %f426, %f455;
	fma.rn.f32 	%f536, %f425, %f428, %f456;
	fma.rn.f32 	%f537, %f425, %f430, %f457;
	fma.rn.f32 	%f538, %f425, %f432, %f458;
	fma.rn.f32 	%f539, %f425, %f434, %f459;
	fma.rn.f32 	%f540, %f425, %f436, %f460;
	fma.rn.f32 	%f541, %f427, %f422, %f461;
	fma.rn.f32 	%f542, %f427, %f424, %f462;
	fma.rn.f32 	%f543, %f427, %f426, %f463;
	fma.rn.f32 	%f544, %f427, %f428, %f464;
	fma.rn.f32 	%f545, %f427, %f430, %f465;
	fma.rn.f32 	%f546, %f427, %f432, %f466;
	fma.rn.f32 	%f547, %f427, %f434, %f467;
	fma.rn.f32 	%f548, %f427, %f436, %f468;
	fma.rn.f32 	%f549, %f429, %f422, %f469;
	fma.rn.f32 	%f550, %f429, %f424, %f470;
	fma.rn.f32 	%f551, %f429, %f426, %f471;
	fma.rn.f32 	%f552, %f429, %f428, %f472;
	fma.rn.f32 	%f553, %f429, %f430, %f473;
	fma.rn.f32 	%f554, %f429, %f432, %f474;
	fma.rn.f32 	%f555, %f429, %f434, %f475;
	fma.rn.f32 	%f556, %f429, %f436, %f476;
	fma.rn.f32 	%f557, %f431, %f422, %f477;
	fma.rn.f32 	%f558, %f431, %f424, %f478;
	fma.rn.f32 	%f559, %f431, %f426, %f479;
	fma.rn.f32 	%f560, %f431, %f428, %f480;
	fma.rn.f32 	%f561, %f431, %f430, %f481;
	fma.rn.f32 	%f562, %f431, %f432, %f482;
	fma.rn.f32 	%f563, %f431, %f434, %f483;
	fma.rn.f32 	%f564, %f431, %f436, %f484;
	fma.rn.f32 	%f565, %f433, %f422, %f485;
	fma.rn.f32 	%f566, %f433, %f424, %f486;
	fma.rn.f32 	%f567, %f433, %f426, %f487;
	fma.rn.f32 	%f568, %f433, %f428, %f488;
	fma.rn.f32 	%f569, %f433, %f430, %f489;
	fma.rn.f32 	%f570, %f433, %f432, %f490;
	fma.rn.f32 	%f571, %f433, %f434, %f491;
	fma.rn.f32 	%f572, %f433, %f436, %f492;
	fma.rn.f32 	%f573, %f435, %f422, %f493;
	fma.rn.f32 	%f574, %f435, %f424, %f494;
	fma.rn.f32 	%f575, %f435, %f426, %f495;
	fma.rn.f32 	%f576, %f435, %f428, %f496;
	fma.rn.f32 	%f577, %f435, %f430, %f497;
	fma.rn.f32 	%f578, %f435, %f432, %f498;
	fma.rn.f32 	%f579, %f435, %f434, %f499;
	fma.rn.f32 	%f580, %f435, %f436, %f500;
	ld.shared.f32 	%f581, [%r77+768];
	ld.shared.f32 	%f582, [%r80+768];
	ld.shared.f32 	%f583, [%r77+772];
	ld.shared.f32 	%f584, [%r80+772];
	ld.shared.f32 	%f585, [%r77+776];
	ld.shared.f32 	%f586, [%r80+776];
	ld.shared.f32 	%f587, [%r77+780];
	ld.shared.f32 	%f588, [%r80+780];
	ld.shared.f32 	%f589, [%r77+784];
	ld.shared.f32 	%f590, [%r80+784];
	ld.shared.f32 	%f591, [%r77+788];
	ld.shared.f32 	%f592, [%r80+788];
	ld.shared.f32 	%f593, [%r77+792];
	ld.shared.f32 	%f594, [%r80+792];
	ld.shared.f32 	%f595, [%r77+796];
	ld.shared.f32 	%f596, [%r80+796];
	fma.rn.f32 	%f597, %f501, %f502, %f517;
	fma.rn.f32 	%f598, %f501, %f504, %f518;
	fma.rn.f32 	%f599, %f501, %f506, %f519;
	fma.rn.f32 	%f600, %f501, %f508, %f520;
	fma.rn.f32 	%f601, %f501, %f510, %f521;
	fma.rn.f32 	%f602, %f501, %f512, %f522;
	fma.rn.f32 	%f603, %f501, %f514, %f523;
	fma.rn.f32 	%f604, %f501, %f516, %f524;
	fma.rn.f32 	%f605, %f503, %f502, %f525;
	fma.rn.f32 	%f606, %f503, %f504, %f526;
	fma.rn.f32 	%f607, %f503, %f506, %f527;
	fma.rn.f32 	%f608, %f503, %f508, %f528;
	fma.rn.f32 	%f609, %f503, %f510, %f529;
	fma.rn.f32 	%f610, %f503, %f512, %f530;
	fma.rn.f32 	%f611, %f503, %f514, %f531;
	fma.rn.f32 	%f612, %f503, %f516, %f532;
	fma.rn.f32 	%f613, %f505, %f502, %f533;
	fma.rn.f32 	%f614, %f505, %f504, %f534;
	fma.rn.f32 	%f615, %f505, %f506, %f535;
	fma.rn.f32 	%f616, %f505, %f508, %f536;
	fma.rn.f32 	%f617, %f505, %f510, %f537;
	fma.rn.f32 	%f618, %f505, %f512, %f538;
	fma.rn.f32 	%f619, %f505, %f514, %f539;
	fma.rn.f32 	%f620, %f505, %f516, %f540;
	fma.rn.f32 	%f621, %f507, %f502, %f541;
	fma.rn.f32 	%f622, %f507, %f504, %f542;
	fma.rn.f32 	%f623, %f507, %f506, %f543;
	fma.rn.f32 	%f624, %f507, %f508, %f544;
	fma.rn.f32 	%f625, %f507, %f510, %f545;
	fma.rn.f32 	%f626, %f507, %f512, %f546;
	fma.rn.f32 	%f627, %f507, %f514, %f547;
	fma.rn.f32 	%f628, %f507, %f516, %f548;
	fma.rn.f32 	%f629, %f509, %f502, %f549;
	fma.rn.f32 	%f630, %f509, %f504, %f550;
	fma.rn.f32 	%f631, %f509, %f506, %f551;
	fma.rn.f32 	%f632, %f509, %f508, %f552;
	fma.rn.f32 	%f633, %f509, %f510, %f553;
	fma.rn.f32 	%f634, %f509, %f512, %f554;
	fma.rn.f32 	%f635, %f509, %f514, %f555;
	fma.rn.f32 	%f636, %f509, %f516, %f556;
	fma.rn.f32 	%f637, %f511, %f502, %f557;
	fma.rn.f32 	%f638, %f511, %f504, %f558;
	fma.rn.f32 	%f639, %f511, %f506, %f559;
	fma.rn.f32 	%f640, %f511, %f508, %f560;
	fma.rn.f32 	%f641, %f511, %f510, %f561;
	fma.rn.f32 	%f642, %f511, %f512, %f562;
	fma.rn.f32 	%f643, %f511, %f514, %f563;
	fma.rn.f32 	%f644, %f511, %f516, %f564;
	fma.rn.f32 	%f645, %f513, %f502, %f565;
	fma.rn.f32 	%f646, %f513, %f504, %f566;
	fma.rn.f32 	%f647, %f513, %f506, %f567;
	fma.rn.f32 	%f648, %f513, %f508, %f568;
	fma.rn.f32 	%f649, %f513, %f510, %f569;
	fma.rn.f32 	%f650, %f513, %f512, %f570;
	fma.rn.f32 	%f651, %f513, %f514, %f571;
	fma.rn.f32 	%f652, %f513, %f516, %f572;
	fma.rn.f32 	%f653, %f515, %f502, %f573;
	fma.rn.f32 	%f654, %f515, %f504, %f574;
	fma.rn.f32 	%f655, %f515, %f506, %f575;
	fma.rn.f32 	%f656, %f515, %f508, %f576;
	fma.rn.f32 	%f657, %f515, %f510, %f577;
	fma.rn.f32 	%f658, %f515, %f512, %f578;
	fma.rn.f32 	%f659, %f515, %f514, %f579;
	fma.rn.f32 	%f660, %f515, %f516, %f580;
	ld.shared.f32 	%f661, [%r77+1024];
	ld.shared.f32 	%f662, [%r80+1024];
	ld.shared.f32 	%f663, [%r77+1028];
	ld.shared.f32 	%f664, [%r80+1028];
	ld.shared.f32 	%f665, [%r77+1032];
	ld.shared.f32 	%f666, [%r80+1032];
	ld.shared.f32 	%f667, [%r77+1036];
	ld.shared.f32 	%f668, [%r80+1036];
	ld.shared.f32 	%f669, [%r77+1040];
	ld.shared.f32 	%f670, [%r80+1040];
	ld.shared.f32 	%f671, [%r77+1044];
	ld.shared.f32 	%f672, [%r80+1044];
	ld.shared.f32 	%f673, [%r77+1048];
	ld.shared.f32 	%f674, [%r80+1048];
	ld.shared.f32 	%f675, [%r77+1052];
	ld.shared.f32 	%f676, [%r80+1052];
	fma.rn.f32 	%f677, %f581, %f582, %f597;
	fma.rn.f32 	%f678, %f581, %f584, %f598;
	fma.rn.f32 	%f679, %f581, %f586, %f599;
	fma.rn.f32 	%f680, %f581, %f588, %f600;
	fma.rn.f32 	%f681, %f581, %f590, %f601;
	fma.rn.f32 	%f682, %f581, %f592, %f602;
	fma.rn.f32 	%f683, %f581, %f594, %f603;
	fma.rn.f32 	%f684, %f581, %f596, %f604;
	fma.rn.f32 	%f685, %f583, %f582, %f605;
	fma.rn.f32 	%f686, %f583, %f584, %f606;
	fma.rn.f32 	%f687, %f583, %f586, %f607;
	fma.rn.f32 	%f688, %f583, %f588, %f608;
	fma.rn.f32 	%f689, %f583, %f590, %f609;
	fma.rn.f32 	%f690, %f583, %f592, %f610;
	fma.rn.f32 	%f691, %f583, %f594, %f611;
	fma.rn.f32 	%f692, %f583, %f596, %f612;
	fma.rn.f32 	%f693, %f585, %f582, %f613;
	fma.rn.f32 	%f694, %f585, %f584, %f614;
	fma.rn.f32 	%f695, %f585, %f586, %f615;
	fma.rn.f32 	%f696, %f585, %f588, %f616;
	fma.rn.f32 	%f697, %f585, %f590, %f617;
	fma.rn.f32 	%f698, %f585, %f592, %f618;
	fma.rn.f32 	%f699, %f585, %f594, %f619;
	fma.rn.f32 	%f700, %f585, %f596, %f620;
	fma.rn.f32 	%f701, %f587, %f582, %f621;
	fma.rn.f32 	%f702, %f587, %f584, %f622;
	fma.rn.f32 	%f703, %f587, %f586, %f623;
	fma.rn.f32 	%f704, %f587, %f588, %f624;
	fma.rn.f32 	%f705, %f587, %f590, %f625;
	fma.rn.f32 	%f706, %f587, %f592, %f626;
	fma.rn.f32 	%f707, %f587, %f594, %f627;
	fma.rn.f32 	%f708, %f587, %f596, %f628;
	fma.rn.f32 	%f709, %f589, %f582, %f629;
	fma.rn.f32 	%f710, %f589, %f584, %f630;
	fma.rn.f32 	%f711, %f589, %f586, %f631;
	fma.rn.f32 	%f712, %f589, %f588, %f632;
	fma.rn.f32 	%f713, %f589, %f590, %f633;
	fma.rn.f32 	%f714, %f589, %f592, %f634;
	fma.rn.f32 	%f715, %f589, %f594, %f635;
	fma.rn.f32 	%f716, %f589, %f596, %f636;
	fma.rn.f32 	%f717, %f591, %f582, %f637;
	fma.rn.f32 	%f718, %f591, %f584, %f638;
	fma.rn.f32 	%f719, %f591, %f586, %f639;
	fma.rn.f32 	%f720, %f591, %f588, %f640;
	fma.rn.f32 	%f721, %f591, %f590, %f641;
	fma.rn.f32 	%f722, %f591, %f592, %f642;
	fma.rn.f32 	%f723, %f591, %f594, %f643;
	fma.rn.f32 	%f724, %f591, %f596, %f644;
	fma.rn.f32 	%f725, %f593, %f582, %f645;
	fma.rn.f32 	%f726, %f593, %f584, %f646;
	fma.rn.f32 	%f727, %f593, %f586, %f647;
	fma.rn.f32 	%f728, %f593, %f588, %f648;
	fma.rn.f32 	%f729, %f593, %f590, %f649;
	fma.rn.f32 	%f730, %f593, %f592, %f650;
	fma.rn.f32 	%f731, %f593, %f594, %f651;
	fma.rn.f32 	%f732, %f593, %f596, %f652;
	fma.rn.f32 	%f733, %f595, %f582, %f653;
	fma.rn.f32 	%f734, %f595, %f584, %f654;
	fma.rn.f32 	%f735, %f595, %f586, %f655;
	fma.rn.f32 	%f736, %f595, %f588, %f656;
	fma.rn.f32 	%f737, %f595, %f590, %f657;
	fma.rn.f32 	%f738, %f595, %f592, %f658;
	fma.rn.f32 	%f739, %f595, %f594, %f659;
	fma.rn.f32 	%f740, %f595, %f596, %f660;
	ld.shared.f32 	%f741, [%r77+1280];
	ld.shared.f32 	%f742, [%r80+1280];
	ld.shared.f32 	%f743, [%r77+1284];
	ld.shared.f32 	%f744, [%r80+1284];
	ld.shared.f32 	%f745, [%r77+1288];
	ld.shared.f32 	%f746, [%r80+1288];
	ld.shared.f32 	%f747, [%r77+1292];
	ld.shared.f32 	%f748, [%r80+1292];
	ld.shared.f32 	%f749, [%r77+1296];
	ld.shared.f32 	%f750, [%r80+1296];
	ld.shared.f32 	%f751, [%r77+1300];
	ld.shared.f32 	%f752, [%r80+1300];
	ld.shared.f32 	%f753, [%r77+1304];
	ld.shared.f32 	%f754, [%r80+1304];
	ld.shared.f32 	%f755, [%r77+1308];
	ld.shared.f32 	%f756, [%r80+1308];
	fma.rn.f32 	%f757, %f661, %f662, %f677;
	fma.rn.f32 	%f758, %f661, %f664, %f678;
	fma.rn.f32 	%f759, %f661, %f666, %f679;
	fma.rn.f32 	%f760, %f661, %f668, %f680;
	fma.rn.f32 	%f761, %f661, %f670, %f681;
	fma.rn.f32 	%f762, %f661, %f672, %f682;
	fma.rn.f32 	%f763, %f661, %f674, %f683;
	fma.rn.f32 	%f764, %f661, %f676, %f684;
	fma.rn.f32 	%f765, %f663, %f662, %f685;
	fma.rn.f32 	%f766, %f663, %f664, %f686;
	fma.rn.f32 	%f767, %f663, %f666, %f687;
	fma.rn.f32 	%f768, %f663, %f668, %f688;
	fma.rn.f32 	%f769, %f663, %f670, %f689;
	fma.rn.f32 	%f770, %f663, %f672, %f690;
	fma.rn.f32 	%f771, %f663, %f674, %f691;
	fma.rn.f32 	%f772, %f663, %f676, %f692;
	fma.rn.f32 	%f773, %f665, %f662, %f693;
	fma.rn.f32 	%f774, %f665, %f664, %f694;
	fma.rn.f32 	%f775, %f665, %f666, %f695;
	fma.rn.f32 	%f776, %f665, %f668, %f696;
	fma.rn.f32 	%f777, %f665, %f670, %f697;
	fma.rn.f32 	%f778, %f665, %f672, %f698;
	fma.rn.f32 	%f779, %f665, %f674, %f699;
	fma.rn.f32 	%f780, %f665, %f676, %f700;
	fma.rn.f32 	%f781, %f667, %f662, %f701;
	fma.rn.f32 	%f782, %f667, %f664, %f702;
	fma.rn.f32 	%f783, %f667, %f666, %f703;
	fma.rn.f32 	%f784, %f667, %f668, %f704;
	fma.rn.f32 	%f785, %f667, %f670, %f705;
	fma.rn.f32 	%f786, %f667, %f672, %f706;
	fma.rn.f32 	%f787, %f667, %f674, %f707;
	fma.rn.f32 	%f788, %f667, %f676, %f708;
	fma.rn.f32 	%f789, %f669, %f662, %f709;
	fma.rn.f32 	%f790, %f669, %f664, %f710;
	fma.rn.f32 	%f791, %f669, %f666, %f711;
	fma.rn.f32 	%f792, %f669, %f668, %f712;
	fma.rn.f32 	%f793, %f669, %f670, %f713;
	fma.rn.f32 	%f794, %f669, %f672, %f714;
	fma.rn.f32 	%f795, %f669, %f674, %f715;
	fma.rn.f32 	%f796, %f669, %f676, %f716;
	fma.rn.f32 	%f797, %f671, %f662, %f717;
	fma.rn.f32 	%f798, %f671, %f664, %f718;
	fma.rn.f32 	%f799, %f671, %f666, %f719;
	fma.rn.f32 	%f800, %f671, %f668, %f720;
	fma.rn.f32 	%f801, %f671, %f670, %f721;
	fma.rn.f32 	%f802, %f671, %f672, %f722;
	fma.rn.f32 	%f803, %f671, %f674, %f723;
	fma.rn.f32 	%f804, %f671, %f676, %f724;
	fma.rn.f32 	%f805, %f673, %f662, %f725;
	fma.rn.f32 	%f806, %f673, %f664, %f726;
	fma.rn.f32 	%f807, %f673, %f666, %f727;
	fma.rn.f32 	%f808, %f673, %f668, %f728;
	fma.rn.f32 	%f809, %f673, %f670, %f729;
	fma.rn.f32 	%f810, %f673, %f672, %f730;
	fma.rn.f32 	%f811, %f673, %f674, %f731;
	fma.rn.f32 	%f812, %f673, %f676, %f732;
	fma.rn.f32 	%f813, %f675, %f662, %f733;
	fma.rn.f32 	%f814, %f675, %f664, %f734;
	fma.rn.f32 	%f815, %f675, %f666, %f735;
	fma.rn.f32 	%f816, %f675, %f668, %f736;
	fma.rn.f32 	%f817, %f675, %f670, %f737;
	fma.rn.f32 	%f818, %f675, %f672, %f738;
	fma.rn.f32 	%f819, %f675, %f674, %f739;
	fma.rn.f32 	%f820, %f675, %f676, %f740;
	ld.shared.f32 	%f821, [%r77+1536];
	ld.shared.f32 	%f822, [%r80+1536];
	ld.shared.f32 	%f823, [%r77+1540];
	ld.shared.f32 	%f824, [%r80+1540];
	ld.shared.f32 	%f825, [%r77+1544];
	ld.shared.f32 	%f826, [%r80+1544];
	ld.shared.f32 	%f827, [%r77+1548];
	ld.shared.f32 	%f828, [%r80+1548];
	ld.shared.f32 	%f829, [%r77+1552];
	ld.shared.f32 	%f830, [%r80+1552];
	ld.shared.f32 	%f831, [%r77+1556];
	ld.shared.f32 	%f832, [%r80+1556];
	ld.shared.f32 	%f833, [%r77+1560];
	ld.shared.f32 	%f834, [%r80+1560];
	ld.shared.f32 	%f835, [%r77+1564];
	ld.shared.f32 	%f836, [%r80+1564];
	fma.rn.f32 	%f837, %f741, %f742, %f757;
	fma.rn.f32 	%f838, %f741, %f744, %f758;
	fma.rn.f32 	%f839, %f741, %f746, %f759;
	fma.rn.f32 	%f840, %f741, %f748, %f760;
	fma.rn.f32 	%f841, %f741, %f750, %f761;
	fma.rn.f32 	%f842, %f741, %f752, %f762;
	fma.rn.f32 	%f843, %f741, %f754, %f763;
	fma.rn.f32 	%f844, %f741, %f756, %f764;
	fma.rn.f32 	%f845, %f743, %f742, %f765;
	fma.rn.f32 	%f846, %f743, %f744, %f766;
	fma.rn.f32 	%f847, %f743, %f746, %f767;
	fma.rn.f32 	%f848, %f743, %f748, %f768;
	fma.rn.f32 	%f849, %f743, %f750, %f769;
	fma.rn.f32 	%f850, %f743, %f752, %f770;
	fma.rn.f32 	%f851, %f743, %f754, %f771;
	fma.rn.f32 	%f852, %f743, %f756, %f772;
	fma.rn.f32 	%f853, %f745, %f742, %f773;
	fma.rn.f32 	%f854, %f745, %f744, %f774;
	fma.rn.f32 	%f855, %f745, %f746, %f775;
	fma.rn.f32 	%f856, %f745, %f748, %f776;
	fma.rn.f32 	%f857, %f745, %f750, %f777;
	fma.rn.f32 	%f858, %f745, %f752, %f778;
	fma.rn.f32 	%f859, %f745, %f754, %f779;
	fma.rn.f32 	%f860, %f745, %f756, %f780;
	fma.rn.f32 	%f861, %f747, %f742, %f781;
	fma.rn.f32 	%f862, %f747, %f744, %f782;
	fma.rn.f32 	%f863, %f747, %f746, %f783;
	fma.rn.f32 	%f864, %f747, %f748, %f784;
	fma.rn.f32 	%f865, %f747, %f750, %f785;
	fma.rn.f32 	%f866, %f747, %f752, %f786;
	fma.rn.f32 	%f867, %f747, %f754, %f787;
	fma.rn.f32 	%f868, %f747, %f756, %f788;
	fma.rn.f32 	%f869, %f749, %f742, %f789;
	fma.rn.f32 	%f870, %f749, %f744, %f790;
	fma.rn.f32 	%f871, %f749, %f746, %f791;
	fma.rn.f32 	%f872, %f749, %f748, %f792;
	fma.rn.f32 	%f873, %f749, %f750, %f793;
	fma.rn.f32 	%f874, %f749, %f752, %f794;
	fma.rn.f32 	%f875, %f749, %f754, %f795;
	fma.rn.f32 	%f876, %f749, %f756, %f796;
	fma.rn.f32 	%f877, %f751, %f742, %f797;
	fma.rn.f32 	%f878, %f751, %f744, %f798;
	fma.rn.f32 	%f879, %f751, %f746, %f799;
	fma.rn.f32 	%f880, %f751, %f748, %f800;
	fma.rn.f32 	%f881, %f751, %f750, %f801;
	fma.rn.f32 	%f882, %f751, %f752, %f802;
	fma.rn.f32 	%f883, %f751, %f754, %f803;
	fma.rn.f32 	%f884, %f751, %f756, %f804;
	fma.rn.f32 	%f885, %f753, %f742, %f805;
	fma.rn.f32 	%f886, %f753, %f744, %f806;
	fma.rn.f32 	%f887, %f753, %f746, %f807;
	fma.rn.f32 	%f888, %f753, %f748, %f808;
	fma.rn.f32 	%f889, %f753, %f750, %f809;
	fma.rn.f32 	%f890, %f753, %f752, %f810;
	fma.rn.f32 	%f891, %f753, %f754, %f811;
	fma.rn.f32 	%f892, %f753, %f756, %f812;
	fma.rn.f32 	%f893, %f755, %f742, %f813;
	fma.rn.f32 	%f894, %f755, %f744, %f814;
	fma.rn.f32 	%f895, %f755, %f746, %f815;
	fma.rn.f32 	%f896, %f755, %f748, %f816;
	fma.rn.f32 	%f897, %f755, %f750, %f817;
	fma.rn.f32 	%f898, %f755, %f752, %f818;
	fma.rn.f32 	%f899, %f755, %f754, %f819;
	fma.rn.f32 	%f900, %f755, %f756, %f820;
	ld.shared.f32 	%f901, [%r77+1792];
	ld.shared.f32 	%f902, [%r80+1792];
	ld.shared.f32 	%f903, [%r77+1796];
	ld.shared.f32 	%f904, [%r80+1796];
	ld.shared.f32 	%f905, [%r77+1800];
	ld.shared.f32 	%f906, [%r80+1800];
	ld.shared.f32 	%f907, [%r77+1804];
	ld.shared.f32 	%f908, [%r80+1804];
	ld.shared.f32 	%f909, [%r77+1808];
	ld.shared.f32 	%f910, [%r80+1808];
	ld.shared.f32 	%f911, [%r77+1812];
	ld.shared.f32 	%f912, [%r80+1812];
	ld.shared.f32 	%f913, [%r77+1816];
	ld.shared.f32 	%f914, [%r80+1816];
	ld.shared.f32 	%f915, [%r77+1820];
	ld.shared.f32 	%f916, [%r80+1820];
	fma.rn.f32 	%f917, %f821, %f822, %f837;
	fma.rn.f32 	%f918, %f821, %f824, %f838;
	fma.rn.f32 	%f919, %f821, %f826, %f839;
	fma.rn.f32 	%f920, %f821, %f828, %f840;
	fma.rn.f32 	%f921, %f821, %f830, %f841;
	fma.rn.f32 	%f922, %f821, %f832, %f842;
	fma.rn.f32 	%f923, %f821, %f834, %f843;
	fma.rn.f32 	%f924, %f821, %f836, %f844;
	fma.rn.f32 	%f925, %f823, %f822, %f845;
	fma.rn.f32 	%f926, %f823, %f824, %f846;
	fma.rn.f32 	%f927, %f823, %f826, %f847;
	fma.rn.f32 	%f928, %f823, %f828, %f848;
	fma.rn.f32 	%f929, %f823, %f830, %f849;
	fma.rn.f32 	%f930, %f823, %f832, %f850;
	fma.rn.f32 	%f931, %f823, %f834, %f851;
	fma.rn.f32 	%f932, %f823, %f836, %f852;
	fma.rn.f32 	%f933, %f825, %f822, %f853;
	fma.rn.f32 	%f934, %f825, %f824, %f854;
	fma.rn.f32 	%f935, %f825, %f826, %f855;
	fma.rn.f32 	%f936, %f825, %f828, %f856;
	fma.rn.f32 	%f937, %f825, %f830, %f857;
	fma.rn.f32 	%f938, %f825, %f832, %f858;
	fma.rn.f32 	%f939, %f825, %f834, %f859;
	fma.rn.f32 	%f940, %f825, %f836, %f860;
	fma.rn.f32 	%f941, %f827, %f822, %f861;
	fma.rn.f32 	%f942, %f827, %f824, %f862;
	fma.rn.f32 	%f943, %f827, %f826, %f863;
	fma.rn.f32 	%f944, %f827, %f828, %f864;
	fma.rn.f32 	%f945, %f827, %f830, %f865;
	fma.rn.f32 	%f946, %f827, %f832, %f866;
	fma.rn.f32 	%f947, %f827, %f834, %f867;
	fma.rn.f32 	%f948, %f827, %f836, %f868;
	fma.rn.f32 	%f949, %f829, %f822, %f869;
	fma.rn.f32 	%f950, %f829, %f824, %f870;
	fma.rn.f32 	%f951, %f829, %f826, %f871;
	fma.rn.f32 	%f952, %f829, %f828, %f872;
	fma.rn.f32 	%f953, %f829, %f830, %f873;
	fma.rn.f32 	%f954, %f829, %f832, %f874;
	fma.rn.f32 	%f955, %f829, %f834, %f875;
	fma.rn.f32 	%f956, %f829, %f836, %f876;
	fma.rn.f32 	%f957, %f831, %f822, %f877;
	fma.rn.f32 	%f958, %f831, %f824, %f878;
	fma.rn.f32 	%f959, %f831, %f826, %f879;
	fma.rn.f32 	%f960, %f831, %f828, %f880;
	fma.rn.f32 	%f961, %f831, %f830, %f881;
	fma.rn.f32 	%f962, %f831, %f832, %f882;
	fma.rn.f32 	%f963, %f831, %f834, %f883;
	fma.rn.f32 	%f964, %f831, %f836, %f884;
	fma.rn.f32 	%f965, %f833, %f822, %f885;
	fma.rn.f32 	%f966, %f833, %f824, %f886;
	fma.rn.f32 	%f967, %f833, %f826, %f887;
	fma.rn.f32 	%f968, %f833, %f828, %f888;
	fma.rn.f32 	%f969, %f833, %f830, %f889;
	fma.rn.f32 	%f970, %f833, %f832, %f890;
	fma.rn.f32 	%f971, %f833, %f834, %f891;
	fma.rn.f32 	%f972, %f833, %f836, %f892;
	fma.rn.f32 	%f973, %f835, %f822, %f893;
	fma.rn.f32 	%f974, %f835, %f824, %f894;
	fma.rn.f32 	%f975, %f835, %f826, %f895;
	fma.rn.f32 	%f976, %f835, %f828, %f896;
	fma.rn.f32 	%f977, %f835, %f830, %f897;
	fma.rn.f32 	%f978, %f835, %f832, %f898;
	fma.rn.f32 	%f979, %f835, %f834, %f899;
	fma.rn.f32 	%f980, %f835, %f836, %f900;
	ld.shared.f32 	%f981, [%r77+2048];
	ld.shared.f32 	%f982, [%r80+2048];
	ld.shared.f32 	%f983, [%r77+2052];
	ld.shared.f32 	%f984, [%r80+2052];
	ld.shared.f32 	%f985, [%r77+2056];
	ld.shared.f32 	%f986, [%r80+2056];
	ld.shared.f32 	%f987, [%r77+2060];
	ld.shared.f32 	%f988, [%r80+2060];
	ld.shared.f32 	%f989, [%r77+2064];
	ld.shared.f32 	%f990, [%r80+2064];
	ld.shared.f32 	%f991, [%r77+2068];
	ld.shared.f32 	%f992, [%r80+2068];
	ld.shared.f32 	%f993, [%r77+2072];
	ld.shared.f32 	%f994, [%r80+2072];
	ld.shared.f32 	%f995, [%r77+2076];
	ld.shared.f32 	%f996, [%r80+2076];
	fma.rn.f32 	%f997, %f901, %f902, %f917;
	fma.rn.f32 	%f998, %f901, %f904, %f918;
	fma.rn.f32 	%f999, %f901, %f906, %f919;
	fma.rn.f32 	%f1000, %f901, %f908, %f920;
	fma.rn.f32 	%f1001, %f901, %f910, %f921;
	fma.rn.f32 	%f1002, %f901, %f912, %f922;
	fma.rn.f32 	%f1003, %f901, %f914, %f923;
	fma.rn.f32 	%f1004, %f901, %f916, %f924;
	fma.rn.f32 	%f1005, %f903, %f902, %f925;
	fma.rn.f32 	%f1006, %f903, %f904, %f926;
	fma.rn.f32 	%f1007, %f903, %f906, %f927;
	fma.rn.f32 	%f1008, %f903, %f908, %f928;
	fma.rn.f32 	%f1009, %f903, %f910, %f929;
	fma.rn.f32 	%f1010, %f903, %f912, %f930;
	fma.rn.f32 	%f1011, %f903, %f914, %f931;
	fma.rn.f32 	%f1012, %f903, %f916, %f932;
	fma.rn.f32 	%f1013, %f905, %f902, %f933;
	fma.rn.f32 	%f1014, %f905, %f904, %f934;
	fma.rn.f32 	%f1015, %f905, %f906, %f935;
	fma.rn.f32 	%f1016, %f905, %f908, %f936;
	fma.rn.f32 	%f1017, %f905, %f910, %f937;
	fma.rn.f32 	%f1018, %f905, %f912, %f938;
	fma.rn.f32 	%f1019, %f905, %f914, %f939;
	fma.rn.f32 	%f1020, %f905, %f916, %f940;
	fma.rn.f32 	%f1021, %f907, %f902, %f941;
	fma.rn.f32 	%f1022, %f907, %f904, %f942;
	fma.rn.f32 	%f1023, %f907, %f906, %f943;
	fma.rn.f32 	%f1024, %f907, %f908, %f944;
	fma.rn.f32 	%f1025, %f907, %f910, %f945;
	fma.rn.f32 	%f1026, %f907, %f912, %f946;
	fma.rn.f32 	%f1027, %f907, %f914, %f947;
	fma.rn.f32 	%f1028, %f907, %f916, %f948;
	fma.rn.f32 	%f1029, %f909, %f902, %f949;
	fma.rn.f32 	%f1030, %f909, %f904, %f950;
	fma.rn.f32 	%f1031, %f909, %f906, %f951;
	fma.rn.f32 	%f1032, %f909, %f908, %f952;
	fma.rn.f32 	%f1033, %f909, %f910, %f953;
	fma.rn.f32 	%f1034, %f909, %f912, %f954;
	fma.rn.f32 	%f1035, %f909, %f914, %f955;
	fma.rn.f32 	%f1036, %f909, %f916, %f956;
	fma.rn.f32 	%f1037, %f911, %f902, %f957;
	fma.rn.f32 	%f1038, %f911, %f904, %f958;
	fma.rn.f32 	%f1039, %f911, %f906, %f959;
	fma.rn.f32 	%f1040, %f911, %f908, %f960;
	fma.rn.f32 	%f1041, %f911, %f910, %f961;
	fma.rn.f32 	%f1042, %f911, %f912, %f962;
	fma.rn.f32 	%f1043, %f911, %f914, %f963;
	fma.rn.f32 	%f1044, %f911, %f916, %f964;
	fma.rn.f32 	%f1045, %f913, %f902, %f965;
	fma.rn.f32 	%f1046, %f913, %f904, %f966;
	fma.rn.f32 	%f1047, %f913, %f906, %f967;
	fma.rn.f32 	%f1048, %f913, %f908, %f968;
	fma.rn.f32 	%f1049, %f913, %f910, %f969;
	fma.rn.f32 	%f1050, %f913, %f912, %f970;
	fma.rn.f32 	%f1051, %f913, %f914, %f971;
	fma.rn.f32 	%f1052, %f913, %f916, %f972;
	fma.rn.f32 	%f1053, %f915, %f902, %f973;
	fma.rn.f32 	%f1054, %f915, %f904, %f974;
	fma.rn.f32 	%f1055, %f915, %f906, %f975;
	fma.rn.f32 	%f1056, %f915, %f908, %f976;
	fma.rn.f32 	%f1057, %f915, %f910, %f977;
	fma.rn.f32 	%f1058, %f915, %f912, %f978;
	fma.rn.f32 	%f1059, %f915, %f914, %f979;
	fma.rn.f32 	%f1060, %f915, %f916, %f980;
	ld.shared.f32 	%f1061, [%r77+2304];
	ld.shared.f32 	%f1062, [%r80+2304];
	ld.shared.f32 	%f1063, [%r77+2308];
	ld.shared.f32 	%f1064, [%r80+2308];
	ld.shared.f32 	%f1065, [%r77+2312];
	ld.shared.f32 	%f1066, [%r80+2312];
	ld.shared.f32 	%f1067, [%r77+2316];
	ld.shared.f32 	%f1068, [%r80+2316];
	ld.shared.f32 	%f1069, [%r77+2320];
	ld.shared.f32 	%f1070, [%r80+2320];
	ld.shared.f32 	%f1071, [%r77+2324];
	ld.shared.f32 	%f1072, [%r80+2324];
	ld.shared.f32 	%f1073, [%r77+2328];
	ld.shared.f32 	%f1074, [%r80+2328];
	ld.shared.f32 	%f1075, [%r77+2332];
	ld.shared.f32 	%f1076, [%r80+2332];
	fma.rn.f32 	%f1077, %f981, %f982, %f997;
	fma.rn.f32 	%f1078, %f981, %f984, %f998;
	fma.rn.f32 	%f1079, %f981, %f986, %f999;
	fma.rn.f32 	%f1080, %f981, %f988, %f1000;
	fma.rn.f32 	%f1081, %f981, %f990, %f1001;
	fma.rn.f32 	%f1082, %f981, %f992, %f1002;
	fma.rn.f32 	%f1083, %f981, %f994, %f1003;
	fma.rn.f32 	%f1084, %f981, %f996, %f1004;
	fma.rn.f32 	%f1085, %f983, %f982, %f1005;
	fma.rn.f32 	%f1086, %f983, %f984, %f1006;
	fma.rn.f32 	%f1087, %f983, %f986, %f1007;
	fma.rn.f32 	%f1088, %f983, %f988, %f1008;
	fma.rn.f32 	%f1089, %f983, %f990, %f1009;
	fma.rn.f32 	%f1090, %f983, %f992, %f1010;
	fma.rn.f32 	%f1091, %f983, %f994, %f1011;
	fma.rn.f32 	%f1092, %f983, %f996, %f1012;
	fma.rn.f32 	%f1093, %f985, %f982, %f1013;
	fma.rn.f32 	%f1094, %f985, %f984, %f1014;
	fma.rn.f32 	%f1095, %f985, %f986, %f1015;
	fma.rn.f32 	%f1096, %f985, %f988, %f1016;
	fma.rn.f32 	%f1097, %f985, %f990, %f1017;
	fma.rn.f32 	%f1098, %f985, %f992, %f1018;
	fma.rn.f32 	%f1099, %f985, %f994, %f1019;
	fma.rn.f32 	%f1100, %f985, %f996, %f1020;
	fma.rn.f32 	%f1101, %f987, %f982, %f1021;
	fma.rn.f32 	%f1102, %f987, %f984, %f1022;
	fma.rn.f32 	%f1103, %f987, %f986, %f1023;
	fma.rn.f32 	%f1104, %f987, %f988, %f1024;
	fma.rn.f32 	%f1105, %f987, %f990, %f1025;
	fma.rn.f32 	%f1106, %f987, %f992, %f1026;
	fma.rn.f32 	%f1107, %f987, %f994, %f1027;
	fma.rn.f32 	%f1108, %f987, %f996, %f1028;
	fma.rn.f32 	%f1109, %f989, %f982, %f1029;
	fma.rn.f32 	%f1110, %f989, %f984, %f1030;
	fma.rn.f32 	%f1111, %f989, %f986, %f1031;
	fma.rn.f32 	%f1112, %f989, %f988, %f1032;
	fma.rn.f32 	%f1113, %f989, %f990, %f1033;
	fma.rn.f32 	%f1114, %f989, %f992, %f1034;
	fma.rn.f32 	%f1115, %f989, %f994, %f1035;
	fma.rn.f32 	%f1116, %f989, %f996, %f1036;
	fma.rn.f32 	%f1117, %f991, %f982, %f1037;
	fma.rn.f32 	%f1118, %f991, %f984, %f1038;
	fma.rn.f32 	%f1119, %f991, %f986, %f1039;
	fma.rn.f32 	%f1120, %f991, %f988, %f1040;
	fma.rn.f32 	%f1121, %f991, %f990, %f1041;
	fma.rn.f32 	%f1122, %f991, %f992, %f1042;
	fma.rn.f32 	%f1123, %f991, %f994, %f1043;
	fma.rn.f32 	%f1124, %f991, %f996, %f1044;
	fma.rn.f32 	%f1125, %f993, %f982, %f1045;
	fma.rn.f32 	%f1126, %f993, %f984, %f1046;
	fma.rn.f32 	%f1127, %f993, %f986, %f1047;
	fma.rn.f32 	%f1128, %f993, %f988, %f1048;
	fma.rn.f32 	%f1129, %f993, %f990, %f1049;
	fma.rn.f32 	%f1130, %f993, %f992, %f1050;
	fma.rn.f32 	%f1131, %f993, %f994, %f1051;
	fma.rn.f32 	%f1132, %f993, %f996, %f1052;
	fma.rn.f32 	%f1133, %f995, %f982, %f1053;
	fma.rn.f32 	%f1134, %f995, %f984, %f1054;
	fma.rn.f32 	%f1135, %f995, %f986, %f1055;
	fma.rn.f32 	%f1136, %f995, %f988, %f1056;
	fma.rn.f32 	%f1137, %f995, %f990, %f1057;
	fma.rn.f32 	%f1138, %f995, %f992, %f1058;
	fma.rn.f32 	%f1139, %f995, %f994, %f1059;
	fma.rn.f32 	%f1140, %f995, %f996, %f1060;
	ld.shared.f32 	%f1141, [%r77+2560];
	ld.shared.f32 	%f1142, [%r80+2560];
	ld.shared.f32 	%f1143, [%r77+2564];
	ld.shared.f32 	%f1144, [%r80+2564];
	ld.shared.f32 	%f1145, [%r77+2568];
	ld.shared.f32 	%f1146, [%r80+2568];
	ld.shared.f32 	%f1147, [%r77+2572];
	ld.shared.f32 	%f1148, [%r80+2572];
	ld.shared.f32 	%f1149, [%r77+2576];
	ld.shared.f32 	%f1150, [%r80+2576];
	ld.shared.f32 	%f1151, [%r77+2580];
	ld.shared.f32 	%f1152, [%r80+2580];
	ld.shared.f32 	%f1153, [%r77+2584];
	ld.shared.f32 	%f1154, [%r80+2584];
	ld.shared.f32 	%f1155, [%r77+2588];
	ld.shared.f32 	%f1156, [%r80+2588];
	fma.rn.f32 	%f1157, %f1061, %f1062, %f1077;
	fma.rn.f32 	%f1158, %f1061, %f1064, %f1078;
	fma.rn.f32 	%f1159, %f1061, %f1066, %f1079;
	fma.rn.f32 	%f1160, %f1061, %f1068, %f1080;
	fma.rn.f32 	%f1161, %f1061, %f1070, %f1081;
	fma.rn.f32 	%f1162, %f1061, %f1072, %f1082;
	fma.rn.f32 	%f1163, %f1061, %f1074, %f1083;
	fma.rn.f32 	%f1164, %f1061, %f1076, %f1084;
	fma.rn.f32 	%f1165, %f1063, %f1062, %f1085;
	fma.rn.f32 	%f1166, %f1063, %f1064, %f1086;
	fma.rn.f32 	%f1167, %f1063, %f1066, %f1087;
	fma.rn.f32 	%f1168, %f1063, %f1068, %f1088;
	fma.rn.f32 	%f1169, %f1063, %f1070, %f1089;
	fma.rn.f32 	%f1170, %f1063, %f1072, %f1090;
	fma.rn.f32 	%f1171, %f1063, %f1074, %f1091;
	fma.rn.f32 	%f1172, %f1063, %f1076, %f1092;
	fma.rn.f32 	%f1173, %f1065, %f1062, %f1093;
	fma.rn.f32 	%f1174, %f1065, %f1064, %f1094;
	fma.rn.f32 	%f1175, %f1065, %f1066, %f1095;
	fma.rn.f32 	%f1176, %f1065, %f1068, %f1096;
	fma.rn.f32 	%f1177, %f1065, %f1070, %f1097;
	fma.rn.f32 	%f1178, %f1065, %f1072, %f1098;
	fma.rn.f32 	%f1179, %f1065, %f1074, %f1099;
	fma.rn.f32 	%f1180, %f1065, %f1076, %f1100;
	fma.rn.f32 	%f1181, %f1067, %f1062, %f1101;
	fma.rn.f32 	%f1182, %f1067, %f1064, %f1102;
	fma.rn.f32 	%f1183, %f1067, %f1066, %f1103;
	fma.rn.f32 	%f1184, %f1067, %f1068, %f1104;
	fma.rn.f32 	%f1185, %f1067, %f1070, %f1105;
	fma.rn.f32 	%f1186, %f1067, %f1072, %f1106;
	fma.rn.f32 	%f1187, %f1067, %f1074, %f1107;
	fma.rn.f32 	%f1188, %f1067, %f1076, %f1108;
	fma.rn.f32 	%f1189, %f1069, %f1062, %f1109;
	fma.rn.f32 	%f1190, %f1069, %f1064, %f1110;
	fma.rn.f32 	%f1191, %f1069, %f1066, %f1111;
	fma.rn.f32 	%f1192, %f1069, %f1068, %f1112;
	fma.rn.f32 	%f1193, %f1069, %f1070, %f1113;
	fma.rn.f32 	%f1194, %f1069, %f1072, %f1114;
	fma.rn.f32 	%f1195, %f1069, %f1074, %f1115;
	fma.rn.f32 	%f1196, %f1069, %f1076, %f1116;
	fma.rn.f32 	%f1197, %f1071, %f1062, %f1117;
	fma.rn.f32 	%f1198, %f1071, %f1064, %f1118;
	fma.rn.f32 	%f1199, %f1071, %f1066, %f1119;
	fma.rn.f32 	%f1200, %f1071, %f1068, %f1120;
	fma.rn.f32 	%f1201, %f1071, %f1070, %f1121;
	fma.rn.f32 	%f1202, %f1071, %f1072, %f1122;
	fma.rn.f32 	%f1203, %f1071, %f1074, %f1123;
	fma.rn.f32 	%f1204, %f1071, %f1076, %f1124;
	fma.rn.f32 	%f1205, %f1073, %f1062, %f1125;
	fma.rn.f32 	%f1206, %f1073, %f1064, %f1126;
	fma.rn.f32 	%f1207, %f1073, %f1066, %f1127;
	fma.rn.f32 	%f1208, %f1073, %f1068, %f1128;
	fma.rn.f32 	%f1209, %f1073, %f1070, %f1129;
	fma.rn.f32 	%f1210, %f1073, %f1072, %f1130;
	fma.rn.f32 	%f1211, %f1073, %f1074, %f1131;
	fma.rn.f32 	%f1212, %f1073, %f1076, %f1132;
	fma.rn.f32 	%f1213, %f1075, %f1062, %f1133;
	fma.rn.f32 	%f1214, %f1075, %f1064, %f1134;
	fma.rn.f32 	%f1215, %f1075, %f1066, %f1135;
	fma.rn.f32 	%f1216, %f1075, %f1068, %f1136;
	fma.rn.f32 	%f1217, %f1075, %f1070, %f1137;
	fma.rn.f32 	%f1218, %f1075, %f1072, %f1138;
	fma.rn.f32 	%f1219, %f1075, %f1074, %f1139;
	fma.rn.f32 	%f1220, %f1075, %f1076, %f1140;
	ld.shared.f32 	%f1221, [%r77+2816];
	ld.shared.f32 	%f1222, [%r80+2816];
	ld.shared.f32 	%f1223, [%r77+2820];
	ld.shared.f32 	%f1224, [%r80+2820];
	ld.shared.f32 	%f1225, [%r77+2824];
	ld.shared.f32 	%f1226, [%r80+2824];
	ld.shared.f32 	%f1227, [%r77+2828];
	ld.shared.f32 	%f1228, [%r80+2828];
	ld.shared.f32 	%f1229, [%r77+2832];
	ld.shared.f32 	%f1230, [%r80+2832];
	ld.shared.f32 	%f1231, [%r77+2836];
	ld.shared.f32 	%f1232, [%r80+2836];
	ld.shared.f32 	%f1233, [%r77+2840];
	ld.shared.f32 	%f1234, [%r80+2840];
	ld.shared.f32 	%f1235, [%r77+2844];
	ld.shared.f32 	%f1236, [%r80+2844];
	fma.rn.f32 	%f1237, %f1141, %f1142, %f1157;
	fma.rn.f32 	%f1238, %f1141, %f1144, %f1158;
	fma.rn.f32 	%f1239, %f1141, %f1146, %f1159;
	fma.rn.f32 	%f1240, %f1141, %f1148, %f1160;
	fma.rn.f32 	%f1241, %f1141, %f1150, %f1161;
	fma.rn.f32 	%f1242, %f1141, %f1152, %f1162;
	fma.rn.f32 	%f1243, %f1141, %f1154, %f1163;
	fma.rn.f32 	%f1244, %f1141, %f1156, %f1164;
	fma.rn.f32 	%f1245, %f1143, %f1142, %f1165;
	fma.rn.f32 	%f1246, %f1143, %f1144, %f1166;
	fma.rn.f32 	%f1247, %f1143, %f1146, %f1167;
	fma.rn.f32 	%f1248, %f1143, %f1148, %f1168;
	fma.rn.f32 	%f1249, %f1143, %f1150, %f1169;
	fma.rn.f32 	%f1250, %f1143, %f1152, %f1170;
	fma.rn.f32 	%f1251, %f1143, %f1154, %f1171;
	fma.rn.f32 	%f1252, %f1143, %f1156, %f1172;
	fma.rn.f32 	%f1253, %f1145, %f1142, %f1173;
	fma.rn.f32 	%f1254, %f1145, %f1144, %f1174;
	fma.rn.f32 	%f1255, %f1145, %f1146, %f1175;
	fma.rn.f32 	%f1256, %f1145, %f1148, %f1176;
	fma.rn.f32 	%f1257, %f1145, %f1150, %f1177;
	fma.rn.f32 	%f1258, %f1145, %f1152, %f1178;
	fma.rn.f32 	%f1259, %f1145, %f1154, %f1179;
	fma.rn.f32 	%f1260, %f1145, %f1156, %f1180;
	fma.rn.f32 	%f1261, %f1147, %f1142, %f1181;
	fma.rn.f32 	%f1262, %f1147, %f1144, %f1182;
	fma.rn.f32 	%f1263, %f1147, %f1146, %f1183;
	fma.rn.f32 	%f1264, %f1147, %f1148, %f1184;
	fma.rn.f32 	%f1265, %f1147, %f1150, %f1185;
	fma.rn.f32 	%f1266, %f1147, %f1152, %f1186;
	fma.rn.f32 	%f1267, %f1147, %f1154, %f1187;
	fma.rn.f32 	%f1268, %f1147, %f1156, %f1188;
	fma.rn.f32 	%f1269, %f1149, %f1142, %f1189;
	fma.rn.f32 	%f1270, %f1149, %f1144, %f1190;
	fma.rn.f32 	%f1271, %f1149, %f1146, %f1191;
	fma.rn.f32 	%f1272, %f1149, %f1148, %f1192;
	fma.rn.f32 	%f1273, %f1149, %f1150, %f1193;
	fma.rn.f32 	%f1274, %f1149, %f1152, %f1194;
	fma.rn.f32 	%f1275, %f1149, %f1154, %f1195;
	fma.rn.f32 	%f1276, %f1149, %f1156, %f1196;
	fma.rn.f32 	%f1277, %f1151, %f1142, %f1197;
	fma.rn.f32 	%f1278, %f1151, %f1144, %f1198;
	fma.rn.f32 	%f1279, %f1151, %f1146, %f1199;
	fma.rn.f32 	%f1280, %f1151, %f1148, %f1200;
	fma.rn.f32 	%f1281, %f1151, %f1150, %f1201;
	fma.rn.f32 	%f1282, %f1151, %f1152, %f1202;
	fma.rn.f32 	%f1283, %f1151, %f1154, %f1203;
	fma.rn.f32 	%f1284, %f1151, %f1156, %f1204;
	fma.rn.f32 	%f1285, %f1153, %f1142, %f1205;
	fma.rn.f32 	%f1286, %f1153, %f1144, %f1206;
	fma.rn.f32 	%f1287, %f1153, %f1146, %f1207;
	fma.rn.f32 	%f1288, %f1153, %f1148, %f1208;
	fma.rn.f32 	%f1289, %f1153, %f1150, %f1209;
	fma.rn.f32 	%f1290, %f1153, %f1152, %f1210;
	fma.rn.f32 	%f1291, %f1153, %f1154, %f1211;
	fma.rn.f32 	%f1292, %f1153, %f1156, %f1212;
	fma.rn.f32 	%f1293, %f1155, %f1142, %f1213;
	fma.rn.f32 	%f1294, %f1155, %f1144, %f1214;
	fma.rn.f32 	%f1295, %f1155, %f1146, %f1215;
	fma.rn.f32 	%f1296, %f1155, %f1148, %f1216;
	fma.rn.f32 	%f1297, %f1155, %f1150, %f1217;
	fma.rn.f32 	%f1298, %f1155, %f1152, %f1218;
	fma.rn.f32 	%f1299, %f1155, %f1154, %f1219;
	fma.rn.f32 	%f1300, %f1155, %f1156, %f1220;
	ld.shared.f32 	%f1301, [%r77+3072];
	ld.shared.f32 	%f1302, [%r80+3072];
	ld.shared.f32 	%f1303, [%r77+3076];
	ld.shared.f32 	%f1304, [%r80+3076];
	ld.shared.f32 	%f1305, [%r77+3080];
	ld.shared.f32 	%f1306, [%r80+3080];
	ld.shared.f32 	%f1307, [%r77+3084];
	ld.shared.f32 	%f1308, [%r80+3084];
	ld.shared.f32 	%f1309, [%r77+3088];
	ld.shared.f32 	%f1310, [%r80+3088];
	ld.shared.f32 	%f1311, [%r77+3092];
	ld.shared.f32 	%f1312, [%r80+3092];
	ld.shared.f32 	%f1313, [%r77+3096];
	ld.shared.f32 	%f1314, [%r80+3096];
	ld.shared.f32 	%f1315, [%r77+3100];
	ld.shared.f32 	%f1316, [%r80+3100];
	fma.rn.f32 	%f1317, %f1221, %f1222, %f1237;
	fma.rn.f32 	%f1318, %f1221, %f1224, %f1238;
	fma.rn.f32 	%f1319, %f1221, %f1226, %f1239;
	fma.rn.f32 	%f1320, %f1221, %f1228, %f1240;
	fma.rn.f32 	%f1321, %f1221, %f1230, %f1241;
	fma.rn.f32 	%f1322, %f1221, %f1232, %f1242;
	fma.rn.f32 	%f1323, %f1221, %f1234, %f1243;
	fma.rn.f32 	%f1324, %f1221, %f1236, %f1244;
	fma.rn.f32 	%f1325, %f1223, %f1222, %f1245;
	fma.rn.f32 	%f1326, %f1223, %f1224, %f1246;
	fma.rn.f32 	%f1327, %f1223, %f1226, %f1247;
	fma.rn.f32 	%f1328, %f1223, %f1228, %f1248;
	fma.rn.f32 	%f1329, %f1223, %f1230, %f1249;
	fma.rn.f32 	%f1330, %f1223, %f1232, %f1250;
	fma.rn.f32 	%f1331, %f1223, %f1234, %f1251;
	fma.rn.f32 	%f1332, %f1223, %f1236, %f1252;
	fma.rn.f32 	%f1333, %f1225, %f1222, %f1253;
	fma.rn.f32 	%f1334, %f1225, %f1224, %f1254;
	fma.rn.f32 	%f1335, %f1225, %f1226, %f1255;
	fma.rn.f32 	%f1336, %f1225, %f1228, %f1256;
	fma.rn.f32 	%f1337, %f1225, %f1230, %f1257;
	fma.rn.f32 	%f1338, %f1225, %f1232, %f1258;
	fma.rn.f32 	%f1339, %f1225, %f1234, %f1259;
	fma.rn.f32 	%f1340, %f1225, %f1236, %f1260;
	fma.rn.f32 	%f1341, %f1227, %f1222, %f1261;
	fma.rn.f32 	%f1342, %f1227, %f1224, %f1262;
	fma.rn.f32 	%f1343, %f1227, %f1226, %f1263;
	fma.rn.f32 	%f1344, %f1227, %f1228, %f1264;
	fma.rn.f32 	%f1345, %f1227, %f1230, %f1265;
	fma.rn.f32 	%f1346, %f1227, %f1232, %f1266;
	fma.rn.f32 	%f1347, %f1227, %f1234, %f1267;
	fma.rn.f32 	%f1348, %f1227, %f1236, %f1268;
	fma.rn.f32 	%f1349, %f1229, %f1222, %f1269;
	fma.rn.f32 	%f1350, %f1229, %f1224, %f1270;
	fma.rn.f32 	%f1351, %f1229, %f1226, %f1271;
	fma.rn.f32 	%f1352, %f1229, %f1228, %f1272;
	fma.rn.f32 	%f1353, %f1229, %f1230, %f1273;
	fma.rn.f32 	%f1354, %f1229, %f1232, %f1274;
	fma.rn.f32 	%f1355, %f1229, %f1234, %f1275;
	fma.rn.f32 	%f1356, %f1229, %f1236, %f1276;
	fma.rn.f32 	%f1357, %f1231, %f1222, %f1277;
	fma.rn.f32 	%f1358, %f1231, %f1224, %f1278;
	fma.rn.f32 	%f1359, %f1231, %f1226, %f1279;
	fma.rn.f32 	%f1360, %f1231, %f1228, %f1280;
	fma.rn.f32 	%f1361, %f1231, %f1230, %f1281;
	fma.rn.f32 	%f1362, %f1231, %f1232, %f1282;
	fma.rn.f32 	%f1363, %f1231, %f1234, %f1283;
	fma.rn.f32 	%f1364, %f1231, %f1236, %f1284;
	fma.rn.f32 	%f1365, %f1233, %f1222, %f1285;
	fma.rn.f32 	%f1366, %f1233, %f1224, %f1286;
	fma.rn.f32 	%f1367, %f1233, %f1226, %f1287;
	fma.rn.f32 	%f1368, %f1233, %f1228, %f1288;
	fma.rn.f32 	%f1369, %f1233, %f1230, %f1289;
	fma.rn.f32 	%f1370, %f1233, %f1232, %f1290;
	fma.rn.f32 	%f1371, %f1233, %f1234, %f1291;
	fma.rn.f32 	%f1372, %f1233, %f1236, %f1292;
	fma.rn.f32 	%f1373, %f1235, %f1222, %f1293;
	fma.rn.f32 	%f1374, %f1235, %f1224, %f1294;
	fma.rn.f32 	%f1375, %f1235, %f1226, %f1295;
	fma.rn.f32 	%f1376, %f1235, %f1228, %f1296;
	fma.rn.f32 	%f1377, %f1235, %f1230, %f1297;
	fma.rn.f32 	%f1378, %f1235, %f1232, %f1298;
	fma.rn.f32 	%f1379, %f1235, %f1234, %f1299;
	fma.rn.f32 	%f1380, %f1235, %f1236, %f1300;
	ld.shared.f32 	%f1381, [%r77+3328];
	ld.shared.f32 	%f1382, [%r80+3328];
	ld.shared.f32 	%f1383, [%r77+3332];
	ld.shared.f32 	%f1384, [%r80+3332];
	ld.shared.f32 	%f1385, [%r77+3336];
	ld.shared.f32 	%f1386, [%r80+3336];
	ld.shared.f32 	%f1387, [%r77+3340];
	ld.shared.f32 	%f1388, [%r80+3340];
	ld.shared.f32 	%f1389, [%r77+3344];
	ld.shared.f32 	%f1390, [%r80+3344];
	ld.shared.f32 	%f1391, [%r77+3348];
	ld.shared.f32 	%f1392, [%r80+3348];
	ld.shared.f32 	%f1393, [%r77+3352];
	ld.shared.f32 	%f1394, [%r80+3352];
	ld.shared.f32 	%f1395, [%r77+3356];
	ld.shared.f32 	%f1396, [%r80+3356];
	fma.rn.f32 	%f1397, %f1301, %f1302, %f1317;
	fma.rn.f32 	%f1398, %f1301, %f1304, %f1318;
	fma.rn.f32 	%f1399, %f1301, %f1306, %f1319;
	fma.rn.f32 	%f1400, %f1301, %f1308, %f1320;
	fma.rn.f32 	%f1401, %f1301, %f1310, %f1321;
	fma.rn.f32 	%f1402, %f1301, %f1312, %f1322;
	fma.rn.f32 	%f1403, %f1301, %f1314, %f1323;
	fma.rn.f32 	%f1404, %f1301, %f1316, %f1324;
	fma.rn.f32 	%f1405, %f1303, %f1302, %f1325;
	fma.rn.f32 	%f1406, %f1303, %f1304, %f1326;
	fma.rn.f32 	%f1407, %f1303, %f1306, %f1327;
	fma.rn.f32 	%f1408, %f1303, %f1308, %f1328;
	fma.rn.f32 	%f1409, %f1303, %f1310, %f1329;
	fma.rn.f32 	%f1410, %f1303, %f1312, %f1330;
	fma.rn.f32 	%f1411, %f1303, %f1314, %f1331;
	fma.rn.f32 	%f1412, %f1303, %f1316, %f1332;
	fma.rn.f32 	%f1413, %f1305, %f1302, %f1333;
	fma.rn.f32 	%f1414, %f1305, %f1304, %f1334;
	fma.rn.f32 	%f1415, %f1305, %f1306, %f1335;
	fma.rn.f32 	%f1416, %f1305, %f1308, %f1336;
	fma.rn.f32 	%f1417, %f1305, %f1310, %f1337;
	fma.rn.f32 	%f1418, %f1305, %f1312, %f1338;
	fma.rn.f32 	%f1419, %f1305, %f1314, %f1339;
	fma.rn.f32 	%f1420, %f1305, %f1316, %f1340;
	fma.rn.f32 	%f1421, %f1307, %f1302, %f1341;
	fma.rn.f32 	%f1422, %f1307, %f1304, %f1342;
	fma.rn.f32 	%f1423, %f1307, %f1306, %f1343;
	fma.rn.f32 	%f1424, %f1307, %f1308, %f1344;
	fma.rn.f32 	%f1425, %f1307, %f1310, %f1345;
	fma.rn.f32 	%f1426, %f1307, %f1312, %f1346;
	fma.rn.f32 	%f1427, %f1307, %f1314, %f1347;
	fma.rn.f32 	%f1428, %f1307, %f1316, %f1348;
	fma.rn.f32 	%f1429, %f1309, %f1302, %f1349;
	fma.rn.f32 	%f1430, %f1309, %f1304, %f1350;
	fma.rn.f32 	%f1431, %f1309, %f1306, %f1351;
	fma.rn.f32 	%f1432, %f1309, %f1308, %f1352;
	fma.rn.f32 	%f1433, %f1309, %f1310, %f1353;
	fma.rn.f32 	%f1434, %f1309, %f1312, %f1354;
	fma.rn.f32 	%f1435, %f1309, %f1314, %f1355;
	fma.rn.f32 	%f1436, %f1309, %f1316, %f1356;
	fma.rn.f32 	%f1437, %f1311, %f1302, %f1357;
	fma.rn.f32 	%f1438, %f1311, %f1304, %f1358;
	fma.rn.f32 	%f1439, %f1311, %f1306, %f1359;
	fma.rn.f32 	%f1440, %f1311, %f1308, %f1360;
	fma.rn.f32 	%f1441, %f1311, %f1310, %f1361;
	fma.rn.f32 	%f1442, %f1311, %f1312, %f1362;
	fma.rn.f32 	%f1443, %f1311, %f1314, %f1363;
	fma.rn.f32 	%f1444, %f1311, %f1316, %f1364;
	fma.rn.f32 	%f1445, %f1313, %f1302, %f1365;
	fma.rn.f32 	%f1446, %f1313, %f1304, %f1366;
	fma.rn.f32 	%f1447, %f1313, %f1306, %f1367;
	fma.rn.f32 	%f1448, %f1313, %f1308, %f1368;
	fma.rn.f32 	%f1449, %f1313, %f1310, %f1369;
	fma.rn.f32 	%f1450, %f1313, %f1312, %f1370;
	fma.rn.f32 	%f1451, %f1313, %f1314, %f1371;
	fma.rn.f32 	%f1452, %f1313, %f1316, %f1372;
	fma.rn.f32 	%f1453, %f1315, %f1302, %f1373;
	fma.rn.f32 	%f1454, %f1315, %f1304, %f1374;
	fma.rn.f32 	%f1455, %f1315, %f1306, %f1375;
	fma.rn.f32 	%f1456, %f1315, %f1308, %f1376;
	fma.rn.f32 	%f1457, %f1315, %f1310, %f1377;
	fma.rn.f32 	%f1458, %f1315, %f1312, %f1378;
	fma.rn.f32 	%f1459, %f1315, %f1314, %f1379;
	fma.rn.f32 	%f1460, %f1315, %f1316, %f1380;
	ld.shared.f32 	%f1822, [%r77+3584];
	ld.shared.f32 	%f1830, [%r80+3584];
	ld.shared.f32 	%f1821, [%r77+3588];
	ld.shared.f32 	%f1829, [%r80+3588];
	ld.shared.f32 	%f1820, [%r77+3592];
	ld.shared.f32 	%f1828, [%r80+3592];
	ld.shared.f32 	%f1819, [%r77+3596];
	ld.shared.f32 	%f1827, [%r80+3596];
	ld.shared.f32 	%f1818, [%r77+3600];
	ld.shared.f32 	%f1826, [%r80+3600];
	ld.shared.f32 	%f1817, [%r77+3604];
	ld.shared.f32 	%f1825, [%r80+3604];
	ld.shared.f32 	%f1816, [%r77+3608];
	ld.shared.f32 	%f1824, [%r80+3608];
	ld.shared.f32 	%f1815, [%r77+3612];
	ld.shared.f32 	%f1823, [%r80+3612];
	fma.rn.f32 	%f1461, %f1381, %f1382, %f1397;
	fma.rn.f32 	%f1462, %f1381, %f1384, %f1398;
	fma.rn.f32 	%f1463, %f1381, %f1386, %f1399;
	fma.rn.f32 	%f1464, %f1381, %f1388, %f1400;
	fma.rn.f32 	%f1465, %f1381, %f1390, %f1401;
	fma.rn.f32 	%f1466, %f1381, %f1392, %f1402;
	fma.rn.f32 	%f1467, %f1381, %f1394, %f1403;
	fma.rn.f32 	%f1468, %f1381, %f1396, %f1404;
	fma.rn.f32 	%f1469, %f1383, %f1382, %f1405;
	fma.rn.f32 	%f1470, %f1383, %f1384, %f1406;
	fma.rn.f32 	%f1471, %f1383, %f1386, %f1407;
	fma.rn.f32 	%f1472, %f1383, %f1388, %f1408;
	fma.rn.f32 	%f1473, %f1383, %f1390, %f1409;
	fma.rn.f32 	%f1474, %f1383, %f1392, %f1410;
	fma.rn.f32 	%f1475, %f1383, %f1394, %f1411;
	fma.rn.f32 	%f1476, %f1383, %f1396, %f1412;
	fma.rn.f32 	%f1477, %f1385, %f1382, %f1413;
	fma.rn.f32 	%f1478, %f1385, %f1384, %f1414;
	fma.rn.f32 	%f1479, %f1385, %f1386, %f1415;
	fma.rn.f32 	%f1480, %f1385, %f1388, %f1416;
	fma.rn.f32 	%f1481, %f1385, %f1390, %f1417;
	fma.rn.f32 	%f1482, %f1385, %f1392, %f1418;
	fma.rn.f32 	%f1483, %f1385, %f1394, %f1419;
	fma.rn.f32 	%f1484, %f1385, %f1396, %f1420;
	fma.rn.f32 	%f1485, %f1387, %f1382, %f1421;
	fma.rn.f32 	%f1486, %f1387, %f1384, %f1422;
	fma.rn.f32 	%f1487, %f1387, %f1386, %f1423;
	fma.rn.f32 	%f1488, %f1387, %f1388, %f1424;
	fma.rn.f32 	%f1489, %f1387, %f1390, %f1425;
	fma.rn.f32 	%f1490, %f1387, %f1392, %f1426;
	fma.rn.f32 	%f1491, %f1387, %f1394, %f1427;
	fma.rn.f32 	%f1492, %f1387, %f1396, %f1428;
	fma.rn.f32 	%f1493, %f1389, %f1382, %f1429;
	fma.rn.f32 	%f1494, %f1389, %f1384, %f1430;
	fma.rn.f32 	%f1495, %f1389, %f1386, %f1431;
	fma.rn.f32 	%f1496, %f1389, %f1388, %f1432;
	fma.rn.f32 	%f1497, %f1389, %f1390, %f1433;
	fma.rn.f32 	%f1498, %f1389, %f1392, %f1434;
	fma.rn.f32 	%f1499, %f1389, %f1394, %f1435;
	fma.rn.f32 	%f1500, %f1389, %f1396, %f1436;
	fma.rn.f32 	%f1501, %f1391, %f1382, %f1437;
	fma.rn.f32 	%f1502, %f1391, %f1384, %f1438;
	fma.rn.f32 	%f1503, %f1391, %f1386, %f1439;
	fma.rn.f32 	%f1504, %f1391, %f1388, %f1440;
	fma.rn.f32 	%f1505, %f1391, %f1390, %f1441;
	fma.rn.f32 	%f1506, %f1391, %f1392, %f1442;
	fma.rn.f32 	%f1507, %f1391, %f1394, %f1443;
	fma.rn.f32 	%f1508, %f1391, %f1396, %f1444;
	fma.rn.f32 	%f1509, %f1393, %f1382, %f1445;
	fma.rn.f32 	%f1510, %f1393, %f1384, %f1446;
	fma.rn.f32 	%f1511, %f1393, %f1386, %f1447;
	fma.rn.f32 	%f1512, %f1393, %f1388, %f1448;
	fma.rn.f32 	%f1513, %f1393, %f1390, %f1449;
	fma.rn.f32 	%f1514, %f1393, %f1392, %f1450;
	fma.rn.f32 	%f1515, %f1393, %f1394, %f1451;
	fma.rn.f32 	%f1516, %f1393, %f1396, %f1452;
	fma.rn.f32 	%f1517, %f1395, %f1382, %f1453;
	fma.rn.f32 	%f1518, %f1395, %f1384, %f1454;
	fma.rn.f32 	%f1519, %f1395, %f1386, %f1455;
	fma.rn.f32 	%f1520, %f1395, %f1388, %f1456;
	fma.rn.f32 	%f1521, %f1395, %f1390, %f1457;
	fma.rn.f32 	%f1522, %f1395, %f1392, %f1458;
	fma.rn.f32 	%f1523, %f1395, %f1394, %f1459;
	fma.rn.f32 	%f1524, %f1395, %f1396, %f1460;
	ld.shared.f32 	%f209, [%r77+3840];
	ld.shared.f32 	%f210, [%r80+3840];
	ld.shared.f32 	%f211, [%r77+3844];
	ld.shared.f32 	%f212, [%r80+3844];
	ld.shared.f32 	%f213, [%r77+3848];
	ld.shared.f32 	%f214, [%r80+3848];
	ld.shared.f32 	%f215, [%r77+3852];
	ld.shared.f32 	%f216, [%r80+3852];
	ld.shared.f32 	%f217, [%r77+3856];
	ld.shared.f32 	%f218, [%r80+3856];
	ld.shared.f32 	%f219, [%r77+3860];
	ld.shared.f32 	%f220, [%r80+3860];
	ld.shared.f32 	%f221, [%r77+3864];
	ld.shared.f32 	%f222, [%r80+3864];
	ld.shared.f32 	%f223, [%r77+3868];
	ld.shared.f32 	%f224, [%r80+3868];
	fma.rn.f32 	%f225, %f1822, %f1830, %f1461;
	fma.rn.f32 	%f226, %f1822, %f1829, %f1462;
	fma.rn.f32 	%f227, %f1822, %f1828, %f1463;
	fma.rn.f32 	%f228, %f1822, %f1827, %f1464;
	fma.rn.f32 	%f229, %f1822, %f1826, %f1465;
	fma.rn.f32 	%f230, %f1822, %f1825, %f1466;
	fma.rn.f32 	%f231, %f1822, %f1824, %f1467;
	fma.rn.f32 	%f232, %f1822, %f1823, %f1468;
	fma.rn.f32 	%f233, %f1821, %f1830, %f1469;
	fma.rn.f32 	%f234, %f1821, %f1829, %f1470;
	fma.rn.f32 	%f235, %f1821, %f1828, %f1471;
	fma.rn.f32 	%f236, %f1821, %f1827, %f1472;
	fma.rn.f32 	%f237, %f1821, %f1826, %f1473;
	fma.rn.f32 	%f238, %f1821, %f1825, %f1474;
	fma.rn.f32 	%f239, %f1821, %f1824, %f1475;
	fma.rn.f32 	%f240, %f1821, %f1823, %f1476;
	fma.rn.f32 	%f241, %f1820, %f1830, %f1477;
	fma.rn.f32 	%f242, %f1820, %f1829, %f1478;
	fma.rn.f32 	%f243, %f1820, %f1828, %f1479;
	fma.rn.f32 	%f244, %f1820, %f1827, %f1480;
	fma.rn.f32 	%f245, %f1820, %f1826, %f1481;
	fma.rn.f32 	%f246, %f1820, %f1825, %f1482;
	fma.rn.f32 	%f247, %f1820, %f1824, %f1483;
	fma.rn.f32 	%f248, %f1820, %f1823, %f1484;
	fma.rn.f32 	%f249, %f1819, %f1830, %f1485;
	fma.rn.f32 	%f250, %f1819, %f1829, %f1486;
	fma.rn.f32 	%f251, %f1819, %f1828, %f1487;
	fma.rn.f32 	%f252, %f1819, %f1827, %f1488;
	fma.rn.f32 	%f253, %f1819, %f1826, %f1489;
	fma.rn.f32 	%f254, %f1819, %f1825, %f1490;
	fma.rn.f32 	%f255, %f1819, %f1824, %f1491;
	fma.rn.f32 	%f256, %f1819, %f1823, %f1492;
	fma.rn.f32 	%f257, %f1818, %f1830, %f1493;
	fma.rn.f32 	%f258, %f1818, %f1829, %f1494;
	fma.rn.f32 	%f259, %f1818, %f1828, %f1495;
	fma.rn.f32 	%f260, %f1818, %f1827, %f1496;
	fma.rn.f32 	%f261, %f1818, %f1826, %f1497;
	fma.rn.f32 	%f262, %f1818, %f1825, %f1498;
	fma.rn.f32 	%f263, %f1818, %f1824, %f1499;
	fma.rn.f32 	%f264, %f1818, %f1823, %f1500;
	fma.rn.f32 	%f265, %f1817, %f1830, %f1501;
	fma.rn.f32 	%f266, %f1817, %f1829, %f1502;
	fma.rn.f32 	%f267, %f1817, %f1828, %f1503;
	fma.rn.f32 	%f268, %f1817, %f1827, %f1504;
	fma.rn.f32 	%f269, %f1817, %f1826, %f1505;
	fma.rn.f32 	%f270, %f1817, %f1825, %f1506;
	fma.rn.f32 	%f271, %f1817, %f1824, %f1507;
	fma.rn.f32 	%f272, %f1817, %f1823, %f1508;
	fma.rn.f32 	%f273, %f1816, %f1830, %f1509;
	fma.rn.f32 	%f274, %f1816, %f1829, %f1510;
	fma.rn.f32 	%f275, %f1816, %f1828, %f1511;
	fma.rn.f32 	%f276, %f1816, %f1827, %f1512;
	fma.rn.f32 	%f277, %f1816, %f1826, %f1513;
	fma.rn.f32 	%f278, %f1816, %f1825, %f1514;
	fma.rn.f32 	%f279, %f1816, %f1824, %f1515;
	fma.rn.f32 	%f280, %f1816, %f1823, %f1516;
	fma.rn.f32 	%f281, %f1815, %f1830, %f1517;
	fma.rn.f32 	%f282, %f1815, %f1829, %f1518;
	fma.rn.f32 	%f283, %f1815, %f1828, %f1519;
	fma.rn.f32 	%f284, %f1815, %f1827, %f1520;
	fma.rn.f32 	%f285, %f1815, %f1826, %f1521;
	fma.rn.f32 	%f286, %f1815, %f1825, %f1522;
	fma.rn.f32 	%f287, %f1815, %f1824, %f1523;
	fma.rn.f32 	%f288, %f1815, %f1823, %f1524;
	@%p2 bra 	$L__BB0_5;
	xor.b32  	%r4, %r126, 1;
	shl.b32 	%r81, %r126, 12;
	mov.u32 	%r82, _ZZ4gemmiiiPfS_S_ffE5tileA;
	add.s32 	%r83, %r82, %r81;
	mov.u32 	%r84, %tid.x;
	shl.b32 	%r85, %r84, 2;
	shl.b32 	%r86, %r84, 10;
	or.b32  	%r87, %r86, %r84;
	and.b32  	%r88, %r87, 4092;
	add.s32 	%r89, %r83, %r88;
	st.shared.f32 	[%r89], %f1846;
	st.shared.f32 	[%r89+256], %f1845;
	st.shared.f32 	[%r89+512], %f1844;
	st.shared.f32 	[%r89+768], %f1843;
	st.shared.f32 	[%r89+64], %f1842;
	st.shared.f32 	[%r89+320], %f1841;
	st.shared.f32 	[%r89+576], %f1840;
	st.shared.f32 	[%r89+832], %f1839;
	st.shared.f32 	[%r89+128], %f1838;
	st.shared.f32 	[%r89+384], %f1837;
	st.shared.f32 	[%r89+640], %f1836;
	st.shared.f32 	[%r89+896], %f1835;
	st.shared.f32 	[%r89+192], %f1834;
	st.shared.f32 	[%r89+448], %f1833;
	st.shared.f32 	[%r89+704], %f1832;
	st.shared.f32 	[%r89+960], %f1831;
	mov.u32 	%r90, _ZZ4gemmiiiPfS_S_ffE5tileB;
	add.s32 	%r91, %r90, %r81;
	shl.b32 	%r92, %r84, 4;
	add.s32 	%r93, %r91, %r92;
	st.shared.v4.f32 	[%r93], {%f1862, %f1861, %f1860, %f1859};
	st.shared.v4.f32 	[%r93+1024], {%f1858, %f1857, %f1856, %f1855};
	st.shared.v4.f32 	[%r93+2048], {%f1854, %f1853, %f1852, %f1851};
	st.shared.v4.f32 	[%r93+3072], {%f1850, %f1849, %f1848, %f1847};
	bar.sync 	0;
	and.b32  	%r94, %r85, 4064;
	add.s32 	%r95, %r83, %r94;
	ld.shared.v4.f32 	{%f1822, %f1821, %f1820, %f1819}, [%r95];
	shl.b32 	%r96, %r84, 5;
	and.b32  	%r97, %r96, 224;
	add.s32 	%r98, %r91, %r97;
	ld.shared.v4.f32 	{%f1830, %f1829, %f1828, %f1827}, [%r98];
	ld.shared.v4.f32 	{%f1818, %f1817, %f1816, %f1815}, [%r95+16];
	ld.shared.v4.f32 	{%f1826, %f1825, %f1824, %f1823}, [%r98+16];
	mov.u32 	%r126, %r4;
$L__BB0_5:
	ld.param.u32 	%r123, [_Z4gemmiiiPfS_S_ff_param_2];
	setp.lt.s32 	%p3, %r125, %r123;
	fma.rn.f32 	%f1814, %f209, %f210, %f225;
	fma.rn.f32 	%f1813, %f209, %f212, %f226;
	fma.rn.f32 	%f1812, %f209, %f214, %f227;
	fma.rn.f32 	%f1811, %f209, %f216, %f228;
	fma.rn.f32 	%f1810, %f209, %f218, %f229;
	fma.rn.f32 	%f1809, %f209, %f220, %f230;
	fma.rn.f32 	%f1808, %f209, %f222, %f231;
	fma.rn.f32 	%f1807, %f209, %f224, %f232;
	fma.rn.f32 	%f1806, %f211, %f210, %f233;
	fma.rn.f32 	%f1805, %f211, %f212, %f234;
	fma.rn.f32 	%f1804, %f211, %f214, %f235;
	fma.rn.f32 	%f1803, %f211, %f216, %f236;
	fma.rn.f32 	%f1802, %f211, %f218, %f237;
	fma.rn.f32 	%f1801, %f211, %f220, %f238;
	fma.rn.f32 	%f1800, %f211, %f222, %f239;
	fma.rn.f32 	%f1799, %f211, %f224, %f240;
	fma.rn.f32 	%f1798, %f213, %f210, %f241;
	fma.rn.f32 	%f1797, %f213, %f212, %f242;
	fma.rn.f32 	%f1796, %f213, %f214, %f243;
	fma.rn.f32 	%f1795, %f213, %f216, %f244;
	fma.rn.f32 	%f1794, %f213, %f218, %f245;
	fma.rn.f32 	%f1793, %f213, %f220, %f246;
	fma.rn.f32 	%f1792, %f213, %f222, %f247;
	fma.rn.f32 	%f1791, %f213, %f224, %f248;
	fma.rn.f32 	%f1790, %f215, %f210, %f249;
	fma.rn.f32 	%f1789, %f215, %f212, %f250;
	fma.rn.f32 	%f1788, %f215, %f214, %f251;
	fma.rn.f32 	%f1787, %f215, %f216, %f252;
	fma.rn.f32 	%f1786, %f215, %f218, %f253;
	fma.rn.f32 	%f1785, %f215, %f220, %f254;
	fma.rn.f32 	%f1784, %f215, %f222, %f255;
	fma.rn.f32 	%f1783, %f215, %f224, %f256;
	fma.rn.f32 	%f1782, %f217, %f210, %f257;
	fma.rn.f32 	%f1781, %f217, %f212, %f258;
	fma.rn.f32 	%f1780, %f217, %f214, %f259;
	fma.rn.f32 	%f1779, %f217, %f216, %f260;
	fma.rn.f32 	%f1778, %f217, %f218, %f261;
	fma.rn.f32 	%f1777, %f217, %f220, %f262;
	fma.rn.f32 	%f1776, %f217, %f222, %f263;
	fma.rn.f32 	%f1775, %f217, %f224, %f264;
	fma.rn.f32 	%f1774, %f219, %f210, %f265;
	fma.rn.f32 	%f1773, %f219, %f212, %f266;
	fma.rn.f32 	%f1772, %f219, %f214, %f267;
	fma.rn.f32 	%f1771, %f219, %f216, %f268;
	fma.rn.f32 	%f1770, %f219, %f218, %f269;
	fma.rn.f32 	%f1769, %f219, %f220, %f270;
	fma.rn.f32 	%f1768, %f219, %f222, %f271;
	fma.rn.f32 	%f1767, %f219, %f224, %f272;
	fma.rn.f32 	%f1766, %f221, %f210, %f273;
	fma.rn.f32 	%f1765, %f221, %f212, %f274;
	fma.rn.f32 	%f1764, %f221, %f214, %f275;
	fma.rn.f32 	%f1763, %f221, %f216, %f276;
	fma.rn.f32 	%f1762, %f221, %f218, %f277;
	fma.rn.f32 	%f1761, %f221, %f220, %f278;
	fma.rn.f32 	%f1760, %f221, %f222, %f279;
	fma.rn.f32 	%f1759, %f221, %f224, %f280;
	fma.rn.f32 	%f1758, %f223, %f210, %f281;
	fma.rn.f32 	%f1757, %f223, %f212, %f282;
	fma.rn.f32 	%f1756, %f223, %f214, %f283;
	fma.rn.f32 	%f1755, %f223, %f216, %f284;
	fma.rn.f32 	%f1754, %f223, %f218, %f285;
	fma.rn.f32 	%f1753, %f223, %f220, %f286;
	fma.rn.f32 	%f1752, %f223, %f222, %f287;
	fma.rn.f32 	%f1751, %f223, %f224, %f288;
	add.s64 	%rd83, %rd83, 64;
	@%p3 bra 	$L__BB0_1;
	ld.param.f32 	%f1718, [_Z4gemmiiiPfS_S_ff_param_7];
	ld.param.f32 	%f1717, [_Z4gemmiiiPfS_S_ff_param_6];
	ld.param.u64 	%rd81, [_Z4gemmiiiPfS_S_ff_param_5];
	ld.param.u32 	%r119, [_Z4gemmiiiPfS_S_ff_param_1];
	mov.u32 	%r99, %ctaid.y;
	mul.lo.s32 	%r100, %r99, %r119;
	shl.b32 	%r101, %r100, 6;
	mov.u32 	%r102, %ctaid.x;
	shl.b32 	%r103, %r102, 6;
	add.s32 	%r104, %r101, %r103;
	cvt.s64.s32 	%rd47, %r104;
	cvta.to.global.u64 	%rd48, %rd81;
	mov.u32 	%r105, %tid.x;
	and.b32  	%r106, %r105, 1016;
	shl.b32 	%r107, %r105, 3;
	and.b32  	%r108, %r107, 56;
	mad.lo.s32 	%r109, %r106, %r119, %r108;
	cvt.s64.s32 	%rd49, %r109;
	add.s64 	%rd50, %rd49, %rd47;
	shl.b64 	%rd51, %rd50, 2;
	add.s64 	%rd52, %rd48, %rd51;
	ld.global.v4.f32 	{%f1525, %f1526, %f1527, %f1528}, [%rd52];
	mul.f32 	%f1529, %f1717, %f1814;
	fma.rn.f32 	%f1530, %f1718, %f1525, %f1529;
	mul.f32 	%f1531, %f1717, %f1813;
	fma.rn.f32 	%f1532, %f1718, %f1526, %f1531;
	mul.f32 	%f1533, %f1717, %f1812;
	fma.rn.f32 	%f1534, %f1718, %f1527, %f1533;
	mul.f32 	%f1535, %f1717, %f1811;
	fma.rn.f32 	%f1536, %f1718, %f1528, %f1535;
	st.global.v4.f32 	[%rd52], {%f1530, %f1532, %f1534, %f1536};
	ld.global.v4.f32 	{%f1537, %f1538, %f1539, %f1540}, [%rd52+16];
	mul.f32 	%f1541, %f1717, %f1810;
	fma.rn.f32 	%f1542, %f1718, %f1537, %f1541;
	mul.f32 	%f1543, %f1717, %f1809;
	fma.rn.f32 	%f1544, %f1718, %f1538, %f1543;
	mul.f32 	%f1545, %f1717, %f1808;
	fma.rn.f32 	%f1546, %f1718, %f1539, %f1545;
	mul.f32 	%f1547, %f1717, %f1807;
	fma.rn.f32 	%f1548, %f1718, %f1540, %f1547;
	st.global.v4.f32 	[%rd52+16], {%f1542, %f1544, %f1546, %f1548};
	add.s32 	%r110, %r109, %r119;
	cvt.s64.s32 	%rd53, %r110;
	add.s64 	%rd54, %rd53, %rd47;
	shl.b64 	%rd55, %rd54, 2;
	add.s64 	%rd56, %rd48, %rd55;
	ld.global.v4.f32 	{%f1549, %f1550, %f1551, %f1552}, [%rd56];
	mul.f32 	%f1553, %f1717, %f1806;
	fma.rn.f32 	%f1554, %f1718, %f1549, %f1553;
	mul.f32 	%f1555, %f1717, %f1805;
	fma.rn.f32 	%f1556, %f1718, %f1550, %f1555;
	mul.f32 	%f1557, %f1717, %f1804;
	fma.rn.f32 	%f1558, %f1718, %f1551, %f1557;
	mul.f32 	%f1559, %f1717, %f1803;
	fma.rn.f32 	%f1560, %f1718, %f1552, %f1559;
	st.global.v4.f32 	[%rd56], {%f1554, %f1556, %f1558, %f1560};
	ld.global.v4.f32 	{%f1561, %f1562, %f1563, %f1564}, [%rd56+16];
	mul.f32 	%f1565, %f1717, %f1802;
	fma.rn.f32 	%f1566, %f1718, %f1561, %f1565;
	mul.f32 	%f1567, %f1717, %f1801;
	fma.rn.f32 	%f1568, %f1718, %f1562, %f1567;
	mul.f32 	%f1569, %f1717, %f1800;
	fma.rn.f32 	%f1570, %f1718, %f1563, %f1569;
	mul.f32 	%f1571, %f1717, %f1799;
	fma.rn.f32 	%f1572, %f1718, %f1564, %f1571;
	st.global.v4.f32 	[%rd56+16], {%f1566, %f1568, %f1570, %f1572};
	add.s32 	%r111, %r110, %r119;
	cvt.s64.s32 	%rd57, %r111;
	add.s64 	%rd58, %rd57, %rd47;
	shl.b64 	%rd59, %rd58, 2;
	add.s64 	%rd60, %rd48, %rd59;
	ld.global.v4.f32 	{%f1573, %f1574, %f1575, %f1576}, [%rd60];
	mul.f32 	%f1577, %f1717, %f1798;
	fma.rn.f32 	%f1578, %f1718, %f1573, %f1577;
	mul.f32 	%f1579, %f1717, %f1797;
	fma.rn.f32 	%f1580, %f1718, %f1574, %f1579;
	mul.f32 	%f1581, %f1717, %f1796;
	fma.rn.f32 	%f1582, %f1718, %f1575, %f1581;
	mul.f32 	%f1583, %f1717, %f1795;
	fma.rn.f32 	%f1584, %f1718, %f1576, %f1583;
	st.global.v4.f32 	[%rd60], {%f1578, %f1580, %f1582, %f1584};
	ld.global.v4.f32 	{%f1585, %f1586, %f1587, %f1588}, [%rd60+16];
	mul.f32 	%f1589, %f1717, %f1794;
	fma.rn.f32 	%f1590, %f1718, %f1585, %f1589;
	mul.f32 	%f1591, %f1717, %f1793;
	fma.rn.f32 	%f1592, %f1718, %f1586, %f1591;
	mul.f32 	%f1593, %f1717, %f1792;
	fma.rn.f32 	%f1594, %f1718, %f1587, %f1593;
	mul.f32 	%f1595, %f1717, %f1791;
	fma.rn.f32 	%f1596, %f1718, %f1588, %f1595;
	st.global.v4.f32 	[%rd60+16], {%f1590, %f1592, %f1594, %f1596};
	add.s32 	%r112, %r111, %r119;
	cvt.s64.s32 	%rd61, %r112;
	add.s64 	%rd62, %rd61, %rd47;
	shl.b64 	%rd63, %rd62, 2;
	add.s64 	%rd64, %rd48, %rd63;
	ld.global.v4.f32 	{%f1597, %f1598, %f1599, %f1600}, [%rd64];
	mul.f32 	%f1601, %f1717, %f1790;
	fma.rn.f32 	%f1602, %f1718, %f1597, %f1601;
	mul.f32 	%f1603, %f1717, %f1789;
	fma.rn.f32 	%f1604, %f1718, %f1598, %f1603;
	mul.f32 	%f1605, %f1717, %f1788;
	fma.rn.f32 	%f1606, %f1718, %f1599, %f1605;
	mul.f32 	%f1607, %f1717, %f1787;
	fma.rn.f32 	%f1608, %f1718, %f1600, %f1607;
	st.global.v4.f32 	[%rd64], {%f1602, %f1604, %f1606, %f1608};
	ld.global.v4.f32 	{%f1609, %f1610, %f1611, %f1612}, [%rd64+16];
	mul.f32 	%f1613, %f1717, %f1786;
	fma.rn.f32 	%f1614, %f1718, %f1609, %f1613;
	mul.f32 	%f1615, %f1717, %f1785;
	fma.rn.f32 	%f1616, %f1718, %f1610, %f1615;
	mul.f32 	%f1617, %f1717, %f1784;
	fma.rn.f32 	%f1618, %f1718, %f1611, %f1617;
	mul.f32 	%f1619, %f1717, %f1783;
	fma.rn.f32 	%f1620, %f1718, %f1612, %f1619;
	st.global.v4.f32 	[%rd64+16], {%f1614, %f1616, %f1618, %f1620};
	add.s32 	%r113, %r112, %r119;
	cvt.s64.s32 	%rd65, %r113;
	add.s64 	%rd66, %rd65, %rd47;
	shl.b64 	%rd67, %rd66, 2;
	add.s64 	%rd68, %rd48, %rd67;
	ld.global.v4.f32 	{%f1621, %f1622, %f1623, %f1624}, [%rd68];
	mul.f32 	%f1625, %f1717, %f1782;
	fma.rn.f32 	%f1626, %f1718, %f1621, %f1625;
	mul.f32 	%f1627, %f1717, %f1781;
	fma.rn.f32 	%f1628, %f1718, %f1622, %f1627;
	mul.f32 	%f1629, %f1717, %f1780;
	fma.rn.f32 	%f1630, %f1718, %f1623, %f1629;
	mul.f32 	%f1631, %f1717, %f1779;
	fma.rn.f32 	%f1632, %f1718, %f1624, %f1631;
	st.global.v4.f32 	[%rd68], {%f1626, %f1628, %f1630, %f1632};
	ld.global.v4.f32 	{%f1633, %f1634, %f1635, %f1636}, [%rd68+16];
	mul.f32 	%f1637, %f1717, %f1778;
	fma.rn.f32 	%f1638, %f1718, %f1633, %f1637;
	mul.f32 	%f1639, %f1717, %f1777;
	fma.rn.f32 	%f1640, %f1718, %f1634, %f1639;
	mul.f32 	%f1641, %f1717, %f1776;
	fma.rn.f32 	%f1642, %f1718, %f1635, %f1641;
	mul.f32 	%f1643, %f1717, %f1775;
	fma.rn.f32 	%f1644, %f1718, %f1636, %f1643;
	st.global.v4.f32 	[%rd68+16], {%f1638, %f1640, %f1642, %f1644};
	add.s32 	%r114, %r113, %r119;
	cvt.s64.s32 	%rd69, %r114;
	add.s64 	%rd70, %rd69, %rd47;
	shl.b64 	%rd71, %rd70, 2;
	add.s64 	%rd72, %rd48, %rd71;
	ld.global.v4.f32 	{%f1645, %f1646, %f1647, %f1648}, [%rd72];
	mul.f32 	%f1649, %f1717, %f1774;
	fma.rn.f32 	%f1650, %f1718, %f1645, %f1649;
	mul.f32 	%f1651, %f1717, %f1773;
	fma.rn.f32 	%f1652, %f1718, %f1646, %f1651;
	mul.f32 	%f1653, %f1717, %f1772;
	fma.rn.f32 	%f1654, %f1718, %f1647, %f1653;
	mul.f32 	%f1655, %f1717, %f1771;
	fma.rn.f32 	%f1656, %f1718, %f1648, %f1655;
	st.global.v4.f32 	[%rd72], {%f1650, %f1652, %f1654, %f1656};
	ld.global.v4.f32 	{%f1657, %f1658, %f1659, %f1660}, [%rd72+16];
	mul.f32 	%f1661, %f1717, %f1770;
	fma.rn.f32 	%f1662, %f1718, %f1657, %f1661;
	mul.f32 	%f1663, %f1717, %f1769;
	fma.rn.f32 	%f1664, %f1718, %f1658, %f1663;
	mul.f32 	%f1665, %f1717, %f1768;
	fma.rn.f32 	%f1666, %f1718, %f1659, %f1665;
	mul.f32 	%f1667, %f1717, %f1767;
	fma.rn.f32 	%f1668, %f1718, %f1660, %f1667;
	st.global.v4.f32 	[%rd72+16], {%f1662, %f1664, %f1666, %f1668};
	add.s32 	%r115, %r114, %r119;
	cvt.s64.s32 	%rd73, %r115;
	add.s64 	%rd74, %rd73, %rd47;
	shl.b64 	%rd75, %rd74, 2;
	add.s64 	%rd76, %rd48, %rd75;
	ld.global.v4.f32 	{%f1669, %f1670, %f1671, %f1672}, [%rd76];
	mul.f32 	%f1673, %f1717, %f1766;
	fma.rn.f32 	%f1674, %f1718, %f1669, %f1673;
	mul.f32 	%f1675, %f1717, %f1765;
	fma.rn.f32 	%f1676, %f1718, %f1670, %f1675;
	mul.f32 	%f1677, %f1717, %f1764;
	fma.rn.f32 	%f1678, %f1718, %f1671, %f1677;
	mul.f32 	%f1679, %f1717, %f1763;
	fma.rn.f32 	%f1680, %f1718, %f1672, %f1679;
	st.global.v4.f32 	[%rd76], {%f1674, %f1676, %f1678, %f1680};
	ld.global.v4.f32 	{%f1681, %f1682, %f1683, %f1684}, [%rd76+16];
	mul.f32 	%f1685, %f1717, %f1762;
	fma.rn.f32 	%f1686, %f1718, %f1681, %f1685;
	mul.f32 	%f1687, %f1717, %f1761;
	fma.rn.f32 	%f1688, %f1718, %f1682, %f1687;
	mul.f32 	%f1689, %f1717, %f1760;
	fma.rn.f32 	%f1690, %f1718, %f1683, %f1689;
	mul.f32 	%f1691, %f1717, %f1759;
	fma.rn.f32 	%f1692, %f1718, %f1684, %f1691;
	st.global.v4.f32 	[%rd76+16], {%f1686, %f1688, %f1690, %f1692};
	add.s32 	%r116, %r115, %r119;
	cvt.s64.s32 	%rd77, %r116;
	add.s64 	%rd78, %rd77, %rd47;
	shl.b64 	%rd79, %rd78, 2;
	add.s64 	%rd80, %rd48, %rd79;
	ld.global.v4.f32 	{%f1693, %f1694, %f1695, %f1696}, [%rd80];
	mul.f32 	%f1697, %f1717, %f1758;
	fma.rn.f32 	%f1698, %f1718, %f1693, %f1697;
	mul.f32 	%f1699, %f1717, %f1757;
	fma.rn.f32 	%f1700, %f1718, %f1694, %f1699;
	mul.f32 	%f1701, %f1717, %f1756;
	fma.rn.f32 	%f1702, %f1718, %f1695, %f1701;
	mul.f32 	%f1703, %f1717, %f1755;
	fma.rn.f32 	%f1704, %f1718, %f1696, %f1703;
	st.global.v4.f32 	[%rd80], {%f1698, %f1700, %f1702, %f1704};
	ld.global.v4.f32 	{%f1705, %f1706, %f1707, %f1708}, [%rd80+16];
	mul.f32 	%f1709, %f1717, %f1754;
	fma.rn.f32 	%f1710, %f1718, %f1705, %f1709;
	mul.f32 	%f1711, %f1717, %f1753;
	fma.rn.f32 	%f1712, %f1718, %f1706, %f1711;
	mul.f32 	%f1713, %f1717, %f1752;
	fma.rn.f32 	%f1714, %f1718, %f1707, %f1713;
	mul.f32 	%f1715, %f1717, %f1751;
	fma.rn.f32 	%f1716, %f1718, %f1708, %f1715;
	st.global.v4.f32 	[%rd80+16], {%f1710, %f1712, %f1714, %f1716};
	ret;

}


// ===== COMPILED SASS (sm_100) =====

	.target	sm_100

	.elftype	@"ET_EXEC"


//--------------------- .note.nv.tkinfo           --------------------------
	.section	.note.nv.tkinfo,"",@"SHT_NOTE"
	.sectionflags	@"SHF_NOTE_NV_TKINFO"
	.tkinfo
        /*0018*/ 	.word	0x00000002
        /*0030*/ 	.string	""
        /*0030*/ 	.string	"ptxas"
        /*0030*/ 	.string	"Cuda compilation tools, release 13.0, V13.0.88"
        /*0030*/ 	.string	"Build cuda_13.0.r13.0/compiler.36424714_0"
        /*0030*/ 	.string	"-arch sm_100 -m 64 "



//--------------------- .note.nv.cuinfo           --------------------------
	.section	.note.nv.cuinfo,"",@"SHT_NOTE"
	.sectionflags	@"SHF_NOTE_NV_CUINFO"
        /*0018*/ 	.short	0x0002
        /*001a*/ 	.short	0x0064
        /*001c*/ 	.short	0x0082
	.zero		2


//--------------------- .nv.info                  --------------------------
	.section	.nv.info,"",@"SHT_CUDA_INFO"
	.align	4


	//----- nvinfo : EIATTR_REGCOUNT
	.align		4
        /*0000*/ 	.byte	0x04, 0x2f
        /*0002*/ 	.short	(.L_1 - .L_0)
	.align		4
.L_0:
        /*0004*/ 	.word	index@(_Z4gemmiiiPfS_S_ff)
        /*0008*/ 	.word	0x000000a0


	//----- nvinfo : EIATTR_FRAME_SIZE
	.align		4
.L_1:
        /*000c*/ 	.byte	0x04, 0x11
        /*000e*/ 	.short	(.L_3 - .L_2)
	.align		4
.L_2:
        /*0010*/ 	.word	index@(_Z4gemmiiiPfS_S_ff)
        /*0014*/ 	.word	0x00000000


	//----- nvinfo : EIATTR_MIN_STACK_SIZE
	.align		4
.L_3:
        /*0018*/ 	.byte	0x04, 0x12
        /*001a*/ 	.short	(.L_5 - .L_4)
	.align		4
.L_4:
        /*001c*/ 	.word	index@(_Z4gemmiiiPfS_S_ff)
        /*0020*/ 	.word	0x00000000
.L_5:


//--------------------- .nv.compat                --------------------------
	.section	.nv.compat,"",@"SHT_CUDA_COMPAT_INFO"
	.align	4
        /*0000*/ 	.byte	0x02, 0x09, 0x00, 0x00, 0x02, 0x02, 0x01, 0x00, 0x02, 0x05, 0x05, 0x00, 0x03, 0x07, 0x01, 0x01
        /*0010*/ 	.byte	0x02, 0x03, 0x00, 0x00, 0x02, 0x06, 0x01, 0x00, 0x04, 0x0b, 0x08, 0x00, 0x09, 0x00, 0x00, 0x00
        /*0020*/ 	.byte	0x00, 0x00, 0x00, 0x00


//--------------------- .nv.info._Z4gemmiiiPfS_S_ff --------------------------
	.section	.nv.info._Z4gemmiiiPfS_S_ff,"",@"SHT_CUDA_INFO"
	.sectionflags	@""
	.align	4


	//----- nvinfo : EIATTR_CUDA_API_VERSION
	.align		4
        /*0000*/ 	.byte	0x04, 0x37
        /*0002*/ 	.short	(.L_7 - .L_6)
.L_6:
        /*0004*/ 	.word	0x00000082


	//----- nvinfo : EIATTR_KPARAM_INFO
	.align		4
.L_7:
        /*0008*/ 	.byte	0x04, 0x17
        /*000a*/ 	.short	(.L_9 - .L_8)
.L_8:
        /*000c*/ 	.word	0x00000000
        /*0010*/ 	.short	0x0007
        /*0012*/ 	.short	0x002c
        /*0014*/ 	.byte	0x00, 0xf0, 0x11, 0x00


	//----- nvinfo : EIATTR_KPARAM_INFO
	.align		4
.L_9:
        /*0018*/ 	.byte	0x04, 0x17
        /*001a*/ 	.short	(.L_11 - .L_10)
.L_10:
        /*001c*/ 	.word	0x00000000
        /*0020*/ 	.short	0x0006
        /*0022*/ 	.short	0x0028
        /*0024*/ 	.byte	0x00, 0xf0, 0x11, 0x00


	//----- nvinfo : EIATTR_KPARAM_INFO
	.align		4
.L_11:
        /*0028*/ 	.byte	0x04, 0x17
        /*002a*/ 	.short	(.L_13 - .L_12)
.L_12:
        /*002c*/ 	.word	0x00000000
        /*0030*/ 	.short	0x0005
        /*0032*/ 	.short	0x0020
        /*0034*/ 	.byte	0x00, 0xf5, 0x21, 0x00


	//----- nvinfo : EIATTR_KPARAM_INFO
	.align		4
.L_13:
        /*0038*/ 	.byte	0x04, 0x17
        /*003a*/ 	.short	(.L_15 - .L_14)
.L_14:
        /*003c*/ 	.word	0x00000000
        /*0040*/ 	.short	0x0004
        /*0042*/ 	.short	0x0018
        /*0044*/ 	.byte	0x00, 0xf5, 0x21, 0x00


	//----- nvinfo : EIATTR_KPARAM_INFO
	.align		4
.L_15:
        /*0048*/ 	.byte	0x04, 0x17
        /*004a*/ 	.short	(.L_17 - .L_16)
.L_16:
        /*004c*/ 	.word	0x00000000
        /*0050*/ 	.short	0x0003
        /*0052*/ 	.short	0x0010
        /*0054*/ 	.byte	0x00, 0xf5, 0x21, 0x00


	//----- nvinfo : EIATTR_KPARAM_INFO
	.align		4
.L_17:
        /*0058*/ 	.byte	0x04, 0x17
        /*005a*/ 	.short	(.L_19 - .L_18)
.L_18:
        /*005c*/ 	.word	0x00000000
        /*0060*/ 	.short	0x0002
        /*0062*/ 	.short	0x0008
        /*0064*/ 	.byte	0x00, 0xf0, 0x11, 0x00


	//----- nvinfo : EIATTR_KPARAM_INFO
	.align		4
.L_19:
        /*0068*/ 	.byte	0x04, 0x17
        /*006a*/ 	.short	(.L_21 - .L_20)
.L_20:
        /*006c*/ 	.word	0x00000000
        /*0070*/ 	.short	0x0001
        /*0072*/ 	.short	0x0004
        /*0074*/ 	.byte	0x00, 0xf0, 0x11, 0x00


	//----- nvinfo : EIATTR_KPARAM_INFO
	.align		4
.L_21:
        /*0078*/ 	.byte	0x04, 0x17
        /*007a*/ 	.short	(.L_23 - .L_22)
.L_22:
        /*007c*/ 	.word	0x00000000
        /*0080*/ 	.short	0x0000
        /*0082*/ 	.short	0x0000
        /*0084*/ 	.byte	0x00, 0xf0, 0x11, 0x00


	//----- nvinfo : EIATTR_SPARSE_MMA_MASK
	.align		4
.L_23:
        /*0088*/ 	.byte	0x03, 0x50
        /*008a*/ 	.short	0x0000


	//----- nvinfo : EIATTR_MAXREG_COUNT
	.align		4
        /*008c*/ 	.byte	0x03, 0x1b
        /*008e*/ 	.short	0x00ff


	//----- nvinfo : EIATTR_NUM_BARRIERS
	.align		4
        /*0090*/ 	.byte	0x02, 0x4c
        /*0092*/ 	.byte	0x01
	.zero		1


	//----- nvinfo : EIATTR_MERCURY_ISA_VERSION
	.align		4
        /*0094*/ 	.byte	0x03, 0x5f
        /*0096*/ 	.short	0x0101


	//----- nvinfo : EIATTR_VRC_CTA_INIT_COUNT
	.align		4
        /*0098*/ 	.byte	0x02, 0x4a
	.zero		1
	.zero		1


	//----- nvinfo : EIATTR_EXIT_INSTR_OFFSETS
	.align		4
        /*009c*/ 	.byte	0x04, 0x1c
        /*009e*/ 	.short	(.L_25 - .L_24)


	//   ....[0]....
.L_24:
        /*00a0*/ 	.word	0x00005df0


	//----- nvinfo : EIATTR_CBANK_PARAM_SIZE
	.align		4
.L_25:
        /*00a4*/ 	.byte	0x03, 0x19
        /*00a6*/ 	.short	0x0030


	//----- nvinfo : EIATTR_PARAM_CBANK
	.align		4
        /*00a8*/ 	.byte	0x04, 0x0a
        /*00aa*/ 	.short	(.L_27 - .L_26)
	.align		4
.L_26:
        /*00ac*/ 	.word	index@(.nv.constant0._Z4gemmiiiPfS_S_ff)
        /*00b0*/ 	.short	0x0380
        /*00b2*/ 	.short	0x0030


	//----- nvinfo : EIATTR_SW_WAR
	.align		4
.L_27:
        /*00b4*/ 	.byte	0x04, 0x36
        /*00b6*/ 	.short	(.L_29 - .L_28)
.L_28:
        /*00b8*/ 	.word	0x00000008
.L_29:


//--------------------- .nv.callgraph             --------------------------
	.section	.nv.callgraph,"",@"SHT_CUDA_CALLGRAPH"
	.align	4
	.sectionentsize	8
	.align		4
        /*0000*/ 	.word	0x00000000
	.align		4
        /*0004*/ 	.word	0xffffffff
	.align		4
        /*0008*/ 	.word	0x00000000
	.align		4
        /*000c*/ 	.word	0xfffffffe
	.align		4
        /*0010*/ 	.word	0x00000000
	.align		4
        /*0014*/ 	.word	0xfffffffd
	.align		4
        /*0018*/ 	.word	0x00000000
	.align		4
        /*001c*/ 	.word	0xfffffffc


//--------------------- .text._Z4gemmiiiPfS_S_ff  --------------------------
	.section	.text._Z4gemmiiiPfS_S_ff,"ax",@progbits
	.align	128
        .global         _Z4gemmiiiPfS_S_ff
        .type           _Z4gemmiiiPfS_S_ff,@function
        .size           _Z4gemmiiiPfS_S_ff,(.L_x_4 - _Z4gemmiiiPfS_S_ff)
        .other          _Z4gemmiiiPfS_S_ff,@"STO_CUDA_ENTRY STV_DEFAULT"
_Z4gemmiiiPfS_S_ff:
.text._Z4gemmiiiPfS_S_ff:
[----:B------:R-:W-:Y:S01]  /*0000*/  LDC R1, c[0x0][0x37c] ;  /* 0x0000df00ff017b82 */ /* 0x000fe20000000800 */
[----:B------:R-:W0:Y:S07]  /*0010*/  S2R R49, SR_TID.X ;  /* 0x0000000000317919 */ /* 0x000e2e0000002100 */
[----:B------:R-:W1:Y:S01]  /*0020*/  S2UR UR4, SR_CTAID.Y ;  /* 0x00000000000479c3 */ /* 0x000e620000002600 */
[----:B------:R-:W2:Y:S01]  /*0030*/  LDCU.64 UR10, c[0x0][0x358] ;  /* 0x00006b00ff0a77ac */ /* 0x000ea20008000a00 */
[----:B------:R-:W3:Y:S06]  /*0040*/  S2R R9, SR_CTAID.X ;  /* 0x0000000000097919 */ /* 0x000eec0000002500 */
[----:B------:R-:W1:Y:S08]  /*0050*/  LDC R8, c[0x0][0x388] ;  /* 0x0000e200ff087b82 */ /* 0x000e700000000800 */
[----:B------:R-:W4:Y:S08]  /*0060*/  LDC.64 R112, c[0x0][0x390] ;  /* 0x0000e400ff707b82 */ /* 0x000f300000000a00 */
[----:B------:R-:W5:Y:S01]  /*0070*/  LDC R117, c[0x0][0x384] ;  /* 0x0000e100ff757b82 */ /* 0x000f620000000800 */
[----:B0-----:R-:W-:-:S07]  /*0080*/  SHF.L.U32 R27, R49, 0x2, RZ ;  /* 0x00000002311b7819 */ /* 0x001fce00000006ff */
[----:B------:R-:W0:Y:S01]  /*0090*/  LDC.64 R104, c[0x0][0x398] ;  /* 0x0000e600ff687b82 */ /* 0x000e220000000a00 */
[----:B-1----:R-:W-:Y:S01]  /*00a0*/  IMAD R0, R8, UR4, RZ ;  /* 0x0000000408007c24 */ /* 0x002fe2000f8e02ff */
[--C-:B------:R-:W-:Y:S02]  /*00b0*/  SHF.R.U32.HI R2, RZ, 0x2, R49.reuse ;  /* 0x00000002ff027819 */ /* 0x100fe40000011631 */
[C---:B------:R-:W-:Y:S02]  /*00c0*/  LOP3.LUT R5, R27.reuse, 0xc, RZ, 0xc0, !PT ;  /* 0x0000000c1b057812 */ /* 0x040fe400078ec0ff */
[----:B------:R-:W-:Y:S02]  /*00d0*/  SHF.L.U32 R3, R0, 0x6, RZ ;  /* 0x0000000600037819 */ /* 0x000fe400000006ff */
[----:B------:R-:W-:Y:S01]  /*00e0*/  SHF.R.U32.HI R0, RZ, 0x4, R49 ;  /* 0x00000004ff007819 */ /* 0x000fe20000011631 */
[----:B------:R-:W-:Y:S01]  /*00f0*/  IMAD R5, R2, R8, R5 ;  /* 0x0000000802057224 */ /* 0x000fe200078e0205 */
[----:B------:R-:W-:Y:S01]  /*0100*/  LOP3.LUT R6, R27, 0x3c, RZ, 0xc0, !PT ;  /* 0x0000003c1b067812 */ /* 0x000fe200078ec0ff */
[----:B----4-:R-:W-:-:S03]  /*0110*/  IMAD.WIDE R112, R3, 0x4, R112 ;  /* 0x0000000403707825 */ /* 0x010fc600078e0270 */
[----:B------:R-:W-:Y:S01]  /*0120*/  LEA R11, R8, R5, 0x5 ;  /* 0x00000005080b7211 */ /* 0x000fe200078e28ff */
[----:B-----5:R-:W-:Y:S01]  /*0130*/  IMAD R10, R0, R117, R6 ;  /* 0x00000075000a7224 */ /* 0x020fe200078e0206 */
[C---:B------:R-:W-:Y:S01]  /*0140*/  LEA R7, R8.reuse, R5, 0x4 ;  /* 0x0000000508077211 */ /* 0x040fe200078e20ff */
[--C-:B------:R-:W-:Y:S01]  /*0150*/  IMAD.WIDE R2, R5, 0x4, R112.reuse ;  /* 0x0000000405027825 */ /* 0x100fe200078e0270 */
[----:B---3--:R-:W-:Y:S02]  /*0160*/  SHF.L.U32 R9, R9, 0x6, RZ ;  /* 0x0000000609097819 */ /* 0x008fe400000006ff */
[----:B------:R-:W-:Y:S01]  /*0170*/  LEA R13, R8, R11, 0x4 ;  /* 0x0000000b080d7211 */ /* 0x000fe200078e20ff */
[----:B------:R-:W-:Y:S01]  /*0180*/  IMAD.WIDE R4, R7, 0x4, R112 ;  /* 0x0000000407047825 */ /* 0x000fe200078e0270 */
[----:B------:R-:W-:Y:S01]  /*0190*/  LEA R12, R117, R10, 0x3 ;  /* 0x0000000a750c7211 */ /* 0x000fe200078e18ff */
[----:B--2---:R-:W2:Y:S02]  /*01a0*/  LDG.E.128 R16, desc[UR10][R2.64] ;  /* 0x0000000a02107981 */ /* 0x004ea4000c1e1d00 */
[----:B0-----:R-:W-:-:S02]  /*01b0*/  IMAD.WIDE R104, R9, 0x4, R104 ;  /* 0x0000000409687825 */ /* 0x001fc400078e0268 */
[----:B------:R0:W3:Y:S02]  /*01c0*/  LDG.E.128 R20, desc[UR10][R4.64] ;  /* 0x0000000a04147981 */ /* 0x0000e4000c1e1d00 */
[----:B------:R-:W-:Y:S01]  /*01d0*/  IMAD.WIDE R8, R13, 0x4, R112 ;  /* 0x000000040d087825 */ /* 0x000fe200078e0270 */
[----:B------:R-:W-:-:S03]  /*01e0*/  LEA R13, R117, R12, 0x2 ;  /* 0x0000000c750d7211 */ /* 0x000fc600078e10ff */
[----:B------:R-:W-:Y:S01]  /*01f0*/  IMAD.WIDE R6, R11, 0x4, R112 ;  /* 0x000000040b067825 */ /* 0x000fe200078e0270 */
[----:B------:R-:W-:Y:S01]  /*0200*/  LEA R11, R117, R10, 0x2 ;  /* 0x0000000a750b7211 */ /* 0x000fe200078e10ff */
[----:B------:R-:W4:Y:S02]  /*0210*/  LDG.E.128 R32, desc[UR10][R8.64] ;  /* 0x0000000a08207981 */ /* 0x000f24000c1e1d00 */
[--C-:B0-----:R-:W-:Y:S02]  /*0220*/  IMAD.WIDE R4, R12, 0x4, R104.reuse ;  /* 0x000000040c047825 */ /* 0x101fe400078e0268 */
[----:B------:R0:W5:Y:S02]  /*0230*/  LDG.E.128 R28, desc[UR10][R6.64] ;  /* 0x0000000a061c7981 */ /* 0x000164000c1e1d00 */
[--C-:B------:R-:W-:Y:S02]  /*0240*/  IMAD.WIDE R2, R10, 0x4, R104.reuse ;  /* 0x000000040a027825 */ /* 0x100fe400078e0268 */
[----:B------:R-:W4:Y:S02]  /*0250*/  LDG.E.128 R44, desc[UR10][R4.64] ;  /* 0x0000000a042c7981 */ /* 0x000f24000c1e1d00 */
[----:B------:R-:W-:-:S02]  /*0260*/  IMAD.WIDE R12, R13, 0x4, R104 ;  /* 0x000000040d0c7825 */ /* 0x000fc400078e0268 */
[----:B------:R1:W4:Y:S02]  /*0270*/  LDG.E.128 R36, desc[UR10][R2.64] ;  /* 0x0000000a02247981 */ /* 0x000324000c1e1d00 */
[----:B------:R-:W-:Y:S02]  /*0280*/  IMAD.WIDE R10, R11, 0x4, R104 ;  /* 0x000000040b0a7825 */ /* 0x000fe400078e0268 */
[----:B------:R-:W4:Y:S04]  /*0290*/  LDG.E.128 R12, desc[UR10][R12.64] ;  /* 0x0000000a0c0c7981 */ /* 0x000f28000c1e1d00 */
[----:B------:R1:W4:Y:S01]  /*02a0*/  LDG.E.128 R40, desc[UR10][R10.64] ;  /* 0x0000000a0a287981 */ /* 0x000322000c1e1d00 */
[----:B------:R-:W1:Y:S01]  /*02b0*/  S2UR UR5, SR_CgaCtaId ;  /* 0x00000000000579c3 */ /* 0x000e620000008800 */
[----:B------:R-:W-:Y:S01]  /*02c0*/  UMOV UR4, 0x400 ;  /* 0x0000040000047882 */ /* 0x000fe20000000000 */
[----:B0-----:R-:W-:-:S02]  /*02d0*/  SHF.L.U32 R7, R49, 0x4, RZ ;  /* 0x0000000431077819 */ /* 0x001fc400000006ff */
[----:B------:R-:W-:Y:S02]  /*02e0*/  SHF.L.U32 R6, R49, 0xa, RZ ;  /* 0x0000000a31067819 */ /* 0x000fe400000006ff */
[----:B------:R-:W-:Y:S02]  /*02f0*/  LOP3.LUT R7, R7, 0xf0, RZ, 0xc0, !PT ;  /* 0x000000f007077812 */ /* 0x000fe400078ec0ff */
[----:B------:R-:W-:Y:S02]  /*0300*/  LOP3.LUT R6, R6, 0xffc, R49, 0xc8, !PT ;  /* 0x00000ffc06067812 */ /* 0x000fe400078ec831 */
[----:B------:R-:W-:Y:S01]  /*0310*/  LEA R7, R0, R7, 0x8 ;  /* 0x0000000700077211 */ /* 0x000fe200078e40ff */
[----:B-1----:R-:W-:Y:S02]  /*0320*/  ULEA UR6, UR5, UR4, 0x18 ;  /* 0x0000000405067291 */ /* 0x002fe4000f8ec0ff */
[----:B------:R-:W-:-:S04]  /*0330*/  UIADD3 UR4, UPT, UPT, UR4, 0x2000, URZ ;  /* 0x0000200004047890 */ /* 0x000fc8000fffe0ff */
[----:B------:R-:W-:Y:S01]  /*0340*/  ULEA UR4, UR5, UR4, 0x18 ;  /* 0x0000000405047291 */ /* 0x000fe2000f8ec0ff */
[----:B------:R-:W-:Y:S02]  /*0350*/  LOP3.LUT R27, R27, 0xfe0, RZ, 0xc0, !PT ;  /* 0x00000fe01b1b7812 */ /* 0x000fe400078ec0ff */
[----:B------:R-:W-:Y:S01]  /*0360*/  SHF.L.U32 R3, R49, 0x5, RZ ;  /* 0x0000000531037819 */ /* 0x000fe200000006ff */
[----:B------:R-:W-:Y:S02]  /*0370*/  HFMA2 R26, -RZ, RZ, 0, 0 ;  /* 0x00000000ff1a7431 */ /* 0x000fe400000001ff */
[----:B------:R-:W-:Y:S02]  /*0380*/  HFMA2 R116, -RZ, RZ, 0, 0 ;  /* 0x00000000ff747431 */ /* 0x000fe400000001ff */
[----:B------:R-:W-:Y:S01]  /*0390*/  HFMA2 R122, -RZ, RZ, 0, 0 ;  /* 0x00000000ff7a7431 */ /* 0x000fe200000001ff */
[----:B------:R-:W-:Y:S02]  /*03a0*/  MOV R123, R113 ;  /* 0x00000071007b7202 */ /* 0x000fe40000000f00 */
[----:B------:R-:W-:-:S02]  /*03b0*/  CS2R R98, SRZ ;  /* 0x0000000000627805 */ /* 0x000fc4000001ff00 */
[----:B------:R-:W-:Y:S02]  /*03c0*/  CS2R R92, SRZ ;  /* 0x00000000005c7805 */ /* 0x000fe4000001ff00 */
[----:B------:R-:W-:Y:S02]  /*03d0*/  CS2R R94, SRZ ;  /* 0x00000000005e7805 */ /* 0x000fe4000001ff00 */
[----:B------:R-:W-:Y:S02]  /*03e0*/  CS2R R90, SRZ ;  /* 0x00000000005a7805 */ /* 0x000fe4000001ff00 */
[----:B------:R-:W-:Y:S02]  /*03f0*/  CS2R R88, SRZ ;  /* 0x0000000000587805 */ /* 0x000fe4000001ff00 */
[----:B------:R-:W-:Y:S02]  /*0400*/  CS2R R24, SRZ ;  /* 0x0000000000187805 */ /* 0x000fe4000001ff00 */
[----:B------:R-:W-:-:S02]  /*0410*/  CS2R R10, SRZ ;  /* 0x00000000000a7805 */ /* 0x000fc4000001ff00 */
[----:B------:R-:W-:Y:S02]  /*0420*/  CS2R R8, SRZ ;  /* 0x0000000000087805 */ /* 0x000fe4000001ff00 */
[----:B------:R-:W-:Y:S02]  /*0430*/  CS2R R4, SRZ ;  /* 0x0000000000047805 */ /* 0x000fe4000001ff00 */
[----:B------:R-:W-:Y:S02]  /*0440*/  MOV R0, RZ ;  /* 0x000000ff00007202 */ /* 0x000fe40000000f00 */
[----:B------:R-:W-:Y:S02]  /*0450*/  CS2R R86, SRZ ;  /* 0x0000000000567805 */ /* 0x000fe4000001ff00 */
[----:B------:R-:W-:Y:S02]  /*0460*/  CS2R R84, SRZ ;  /* 0x0000000000547805 */ /* 0x000fe4000001ff00 */
[----:B------:R-:W-:-:S02]  /*0470*/  CS2R R96, SRZ ;  /* 0x0000000000607805 */ /* 0x000fc4000001ff00 */
[----:B------:R-:W-:Y:S02]  /*0480*/  CS2R R102, SRZ ;  /* 0x0000000000667805 */ /* 0x000fe4000001ff00 */
[----:B------:R-:W-:Y:S02]  /*0490*/  CS2R R100, SRZ ;  /* 0x0000000000647805 */ /* 0x000fe4000001ff00 */
[----:B------:R-:W-:Y:S02]  /*04a0*/  CS2R R106, SRZ ;  /* 0x00000000006a7805 */ /* 0x000fe4000001ff00 */
[----:B------:R-:W-:Y:S02]  /*04b0*/  CS2R R108, SRZ ;  /* 0x00000000006c7805 */ /* 0x000fe4000001ff00 */
[----:B------:R-:W-:Y:S02]  /*04c0*/  CS2R R114, SRZ ;  /* 0x0000000000727805 */ /* 0x000fe4000001ff00 */
[----:B------:R-:W-:-:S02]  /*04d0*/  CS2R R110, SRZ ;  /* 0x00000000006e7805 */ /* 0x000fc4000001ff00 */
[----:B------:R-:W-:Y:S02]  /*04e0*/  MOV R118, RZ ;  /* 0x000000ff00767202 */ /* 0x000fe40000000f00 */
[----:B------:R-:W-:Y:S02]  /*04f0*/  CS2R R120, SRZ ;  /* 0x0000000000787805 */ /* 0x000fe4000001ff00 */
[----:B------:R-:W-:Y:S02]  /*0500*/  CS2R R130, SRZ ;  /* 0x0000000000827805 */ /* 0x000fe4000001ff00 */
[----:B------:R-:W-:Y:S02]  /*0510*/  CS2R R124, SRZ ;  /* 0x00000000007c7805 */ /* 0x000fe4000001ff00 */
[----:B------:R-:W-:Y:S02]  /*0520*/  MOV R127, RZ ;  /* 0x000000ff007f7202 */ /* 0x000fe40000000f00 */
[----:B------:R-:W-:Y:S01]  /*0530*/  SHF.L.U32 R117, R117, 0x4, RZ ;  /* 0x0000000475757819 */ /* 0x000fe200000006ff */
[----:B------:R-:W-:Y:S01]  /*0540*/  UMOV UR5, 0x1 ;  /* 0x0000000100057882 */ /* 0x000fe20000000000 */
[----:B--2---:R-:W-:Y:S04]  /*0550*/  STS [R6+UR6], R16 ;  /* 0x0000001006007988 */ /* 0x004fe80008000806 */
[----:B------:R-:W-:Y:S04]  /*0560*/  STS [R6+UR6+0x100], R17 ;  /* 0x0001001106007988 */ /* 0x000fe80008000806 */
[----:B------:R-:W-:Y:S04]  /*0570*/  STS [R6+UR6+0x200], R18 ;  /* 0x0002001206007988 */ /* 0x000fe80008000806 */
[----:B------:R-:W-:Y:S04]  /*0580*/  STS [R6+UR6+0x300], R19 ;  /* 0x0003001306007988 */ /* 0x000fe80008000806 */
[----:B---3--:R-:W-:Y:S04]  /*0590*/  STS [R6+UR6+0x40], R20 ;  /* 0x0000401406007988 */ /* 0x008fe80008000806 */
[----:B------:R-:W-:Y:S04]  /*05a0*/  STS [R6+UR6+0x140], R21 ;  /* 0x0001401506007988 */ /* 0x000fe80008000806 */
[----:B------:R-:W-:Y:S04]  /*05b0*/  STS [R6+UR6+0x240], R22 ;  /* 0x0002401606007988 */ /* 0x000fe80008000806 */
[----:B------:R-:W-:Y:S04]  /*05c0*/  STS [R6+UR6+0x340], R23 ;  /* 0x0003401706007988 */ /* 0x000fe80008000806 */
[----:B-----5:R-:W-:Y:S04]  /*05d0*/  STS [R6+UR6+0x80], R28 ;  /* 0x0000801c06007988 */ /* 0x020fe80008000806 */
[----:B------:R-:W-:Y:S04]  /*05e0*/  STS [R6+UR6+0x180], R29 ;  /* 0x0001801d06007988 */ /* 0x000fe80008000806 */
[----:B------:R-:W-:Y:S04]  /*05f0*/  STS [R6+UR6+0x280], R30 ;  /* 0x0002801e06007988 */ /* 0x000fe80008000806 */
[----:B------:R-:W-:Y:S04]  /*0600*/  STS [R6+UR6+0x380], R31 ;  /* 0x0003801f06007988 */ /* 0x000fe80008000806 */
[----:B----4-:R-:W-:Y:S04]  /*0610*/  STS [R6+UR6+0xc0], R32 ;  /* 0x0000c02006007988 */ /* 0x010fe80008000806 */
[----:B------:R-:W-:Y:S04]  /*0620*/  STS [R6+UR6+0x1c0], R33 ;  /* 0x0001c02106007988 */ /* 0x000fe80008000806 */
[----:B------:R-:W-:Y:S04]  /*0630*/  STS [R6+UR6+0x2c0], R34 ;  /* 0x0002c02206007988 */ /* 0x000fe80008000806 */
[----:B------:R-:W-:Y:S04]  /*0640*/  STS [R6+UR6+0x3c0], R35 ;  /* 0x0003c02306007988 */ /* 0x000fe80008000806 */
[----:B------:R0:W-:Y:S04]  /*0650*/  STS.128 [R7+UR4], R36 ;  /* 0x0000002407007988 */ /* 0x0001e80008000c04 */
[----:B------:R-:W-:Y:S04]  /*0660*/  STS.128 [R7+UR4+0x400], R40 ;  /* 0x0004002807007988 */ /* 0x000fe80008000c04 */
[----:B------:R-:W-:Y:S04]  /*0670*/  STS.128 [R7+UR4+0x800], R44 ;  /* 0x0008002c07007988 */ /* 0x000fe80008000c04 */
[----:B------:R1:W-:Y:S01]  /*0680*/  STS.128 [R7+UR4+0xc00], R12 ;  /* 0x000c000c07007988 */ /* 0x0003e20008000c04 */
[----:B------:R-:W-:Y:S06]  /*0690*/  BAR.SYNC.DEFER_BLOCKING 0x0 ;  /* 0x0000000000007b1d */ /* 0x000fec0000010000 */
[----:B------:R2:W3:Y:S04]  /*06a0*/  LDS.128 R28, [R27+UR6] ;  /* 0x000000061b1c7984 */ /* 0x0004e80008000c00 */
[----:B------:R2:W4:Y:S01]  /*06b0*/  LDS.128 R32, [R27+UR6+0x10] ;  /* 0x000010061b207984 */ /* 0x0005220008000c00 */
[----:B0-----:R-:W-:-:S02]  /*06c0*/  LOP3.LUT R36, R3, 0xe0, RZ, 0xc0, !PT ;  /* 0x000000e003247812 */ /* 0x001fc400078ec0ff */
[----:B------:R-:W-:Y:S02]  /*06d0*/  CS2R R18, SRZ ;  /* 0x0000000000127805 */ /* 0x000fe4000001ff00 */
[----:B------:R-:W-:Y:S02]  /*06e0*/  CS2R R20, SRZ ;  /* 0x0000000000147805 */ /* 0x000fe4000001ff00 */
[----:B------:R-:W-:Y:S02]  /*06f0*/  CS2R R22, SRZ ;  /* 0x0000000000167805 */ /* 0x000fe4000001ff00 */
[----:B------:R-:W-:Y:S02]  /*0700*/  CS2R R16, SRZ ;  /* 0x0000000000107805 */ /* 0x000fe4000001ff00 */
[----:B-1----:R-:W-:Y:S02]  /*0710*/  CS2R R14, SRZ ;  /* 0x00000000000e7805 */ /* 0x002fe4000001ff00 */
[----:B------:R-:W-:-:S02]  /*0720*/  CS2R R12, SRZ ;  /* 0x00000000000c7805 */ /* 0x000fc4000001ff00 */
[----:B------:R-:W-:Y:S02]  /*0730*/  CS2R R6, SRZ ;  /* 0x0000000000067805 */ /* 0x000fe4000001ff00 */
[----:B------:R-:W-:Y:S01]  /*0740*/  CS2R R2, SRZ ;  /* 0x0000000000027805 */ /* 0x000fe2000001ff00 */
[----:B------:R2:W0:Y:S04]  /*0750*/  LDS.128 R72, [R36+UR4] ;  /* 0x0000000424487984 */ /* 0x0004280008000c00 */
[----:B------:R2:W1:Y:S01]  /*0760*/  LDS.128 R40, [R36+UR4+0x10] ;  /* 0x0000100424287984 */ /* 0x0004620008000c00 */
[----:B------:R-:W-:-:S05]  /*0770*/  UMOV UR4, URZ ;  /* 0x000000ff00047c82 */ /* 0x000fca0008000000 */
.L_x_2:
[----:B-----5:R-:W5:Y:S01]  /*0780*/  S2R R119, SR_TID.X ;  /* 0x0000000000777919 */ /* 0x020f620000002100 */
[----:B----4-:R-:W4:Y:S01]  /*0790*/  S2UR UR8, SR_CgaCtaId ;  /* 0x00000000000879c3 */ /* 0x010f220000008800 */
[----:B------:R-:W-:Y:S01]  /*07a0*/  USHF.L.U32 UR6, UR5, 0xc, URZ ;  /* 0x0000000c05067899 */ /* 0x000fe200080006ff */
[-C--:B01-3--:R-:W-:Y:S01]  /*07b0*/  FFMA R127, R72, R28.reuse, R127 ;  /* 0x0000001c487f7223 */ /* 0x08bfe2000000007f */
[-C--:B------:R-:W-:Y:S01]  /*07c0*/  FFMA R129, R73, R28.reuse, R130 ;  /* 0x0000001c49817223 */ /* 0x080fe20000000082 */
[-C--:B------:R-:W-:Y:S01]  /*07d0*/  FFMA R125, R74, R28.reuse, R125 ;  /* 0x0000001c4a7d7223 */ /* 0x080fe2000000007d */
[-C--:B--2---:R-:W-:Y:S01]  /*07e0*/  FFMA R27, R75, R28.reuse, R124 ;  /* 0x0000001c4b1b7223 */ /* 0x084fe2000000007c */
[-C--:B-1----:R-:W-:Y:S01]  /*07f0*/  FFMA R113, R40, R28.reuse, R131 ;  /* 0x0000001c28717223 */ /* 0x082fe20000000083 */
[-C--:B------:R-:W-:Y:S01]  /*0800*/  FFMA R120, R41, R28.reuse, R120 ;  /* 0x0000001c29787223 */ /* 0x080fe20000000078 */
[-C--:B------:R-:W-:Y:S01]  /*0810*/  FFMA R121, R42, R28.reuse, R121 ;  /* 0x0000001c2a797223 */ /* 0x080fe20000000079 */
[----:B------:R-:W-:Y:S01]  /*0820*/  UMOV UR7, 0x400 ;  /* 0x0000040000077882 */ /* 0x000fe20000000000 */
[----:B------:R-:W-:Y:S01]  /*0830*/  FFMA R28, R43, R28, R122 ;  /* 0x0000001c2b1c7223 */ /* 0x000fe2000000007a */
[-C--:B------:R-:W-:Y:S01]  /*0840*/  FFMA R122, R74, R29.reuse, R111 ;  /* 0x0000001d4a7a7223 */ /* 0x080fe2000000006f */
[-C--:B------:R-:W-:Y:S01]  /*0850*/  FFMA R147, R72, R30.reuse, R103 ;  /* 0x0000001e48937223 */ /* 0x080fe20000000067 */
[----:B------:R-:W-:Y:S01]  /*0860*/  ULOP3.LUT UR6, UR6, 0x1000, URZ, 0x3c, !UPT ;  /* 0x0000100006067892 */ /* 0x000fe2000f8e3cff */
[-C--:B------:R-:W-:Y:S01]  /*0870*/  FFMA R103, R40, R30.reuse, R97 ;  /* 0x0000001e28677223 */ /* 0x080fe20000000061 */
[----:B------:R-:W-:Y:S01]  /*0880*/  UIADD3 UR9, UPT, UPT, UR7, 0x2000, URZ ;  /* 0x0000200007097890 */ /* 0x000fe2000fffe0ff */
[-C--:B------:R-:W-:Y:S01]  /*0890*/  FFMA R111, R41, R30.reuse, R100 ;  /* 0x0000001e296f7223 */ /* 0x080fe20000000064 */
[-C--:B------:R-:W-:Y:S01]  /*08a0*/  FFMA R133, R74, R30.reuse, R101 ;  /* 0x0000001e4a857223 */ /* 0x080fe20000000065 */
[-C--:B------:R-:W-:Y:S01]  /*08b0*/  FFMA R131, R42, R30.reuse, R99 ;  /* 0x0000001e2a837223 */ /* 0x080fe20000000063 */
[----:B------:R-:W-:Y:S01]  /*08c0*/  MOV R76, UR6 ;  /* 0x00000006004c7c02 */ /* 0x000fe20008000f00 */
[-C--:B------:R-:W-:Y:S01]  /*08d0*/  FFMA R115, R72, R29.reuse, R115 ;  /* 0x0000001d48737223 */ /* 0x080fe20000000073 */
[-C--:B------:R-:W-:Y:S01]  /*08e0*/  FFMA R118, R73, R29.reuse, R118 ;  /* 0x0000001d49767223 */ /* 0x080fe20000000076 */
[-C--:B------:R-:W-:Y:S01]  /*08f0*/  FFMA R116, R75, R29.reuse, R116 ;  /* 0x0000001d4b747223 */ /* 0x080fe20000000074 */
[-C--:B------:R-:W-:Y:S01]  /*0900*/  FFMA R107, R40, R29.reuse, R107 ;  /* 0x0000001d286b7223 */ /* 0x080fe2000000006b */
[----:B----4-:R-:W-:Y:S01]  /*0910*/  ULEA UR7, UR8, UR7, 0x18 ;  /* 0x0000000708077291 */ /* 0x010fe2000f8ec0ff */
[-C--:B------:R-:W-:Y:S01]  /*0920*/  FFMA R110, R41, R29.reuse, R110 ;  /* 0x0000001d296e7223 */ /* 0x080fe2000000006e */
[----:B------:R-:W-:Y:S01]  /*0930*/  ULEA UR9, UR8, UR9, 0x18 ;  /* 0x0000000908097291 */ /* 0x000fe2000f8ec0ff */
[-C--:B------:R-:W-:Y:S01]  /*0940*/  FFMA R109, R42, R29.reuse, R109 ;  /* 0x0000001d2a6d7223 */ /* 0x080fe2000000006d */
[----:B------:R-:W-:Y:S01]  /*0950*/  FFMA R114, R43, R29, R114 ;  /* 0x0000001d2b727223 */ /* 0x000fe20000000072 */
[-C--:B------:R-:W-:Y:S01]  /*0960*/  FFMA R108, R73, R30.reuse, R108 ;  /* 0x0000001e496c7223 */ /* 0x080fe2000000006c */
[-C--:B------:R-:W-:Y:S01]  /*0970*/  FFMA R29, R75, R30.reuse, R106 ;  /* 0x0000001e4b1d7223 */ /* 0x080fe2000000006a */
[----:B-----5:R-:W-:Y:S01]  /*0980*/  SHF.L.U32 R97, R119, 0x2, RZ ;  /* 0x0000000277617819 */ /* 0x020fe200000006ff */
[----:B------:R-:W-:Y:S01]  /*0990*/  FFMA R30, R43, R30, R102 ;  /* 0x0000001e2b1e7223 */ /* 0x000fe20000000066 */
[----:B------:R-:W-:Y:S01]  /*09a0*/  SHF.L.U32 R100, R119, 0x5, RZ ;  /* 0x0000000577647819 */ /* 0x000fe200000006ff */
[-C--:B------:R-:W-:Y:S01]  /*09b0*/  FFMA R126, R73, R31.reuse, R96 ;  /* 0x0000001f497e7223 */ /* 0x080fe20000000060 */
[----:B------:R-:W-:Y:S01]  /*09c0*/  LOP3.LUT R97, R97, 0xfe0, RZ, 0xc0, !PT ;  /* 0x00000fe061617812 */ /* 0x000fe200078ec0ff */
[-C--:B------:R-:W-:Y:S01]  /*09d0*/  FFMA R137, R74, R31.reuse, R95 ;  /* 0x0000001f4a897223 */ /* 0x080fe2000000005f */
[----:B------:R-:W-:Y:S01]  /*09e0*/  LOP3.LUT R100, R100, 0xe0, RZ, 0xc0, !PT ;  /* 0x000000e064647812 */ /* 0x000fe200078ec0ff */
[-C--:B------:R-:W-:Y:S01]  /*09f0*/  FFMA R128, R72, R31.reuse, R87 ;  /* 0x0000001f48807223 */ /* 0x080fe20000000057 */
[----:B------:R-:W-:Y:S01]  /*0a00*/  IADD3 R101, PT, PT, R97, UR7, R76 ;  /* 0x0000000761657c10 */ /* 0x000fe2000fffe04c */
[-C--:B------:R-:W-:Y:S01]  /*0a10*/  FFMA R96, R75, R31.reuse, R84 ;  /* 0x0000001f4b607223 */ /* 0x080fe20000000054 */
[----:B------:R-:W-:Y:S01]  /*0a20*/  IADD3 R99, PT, PT, R100, UR9, R76 ;  /* 0x0000000964637c10 */ /* 0x000fe2000fffe04c */
[-C--:B------:R-:W-:Y:S01]  /*0a30*/  FFMA R95, R40, R31.reuse, R85 ;  /* 0x0000001f285f7223 */ /* 0x080fe20000000055 */
[-C--:B------:R-:W-:Y:S01]  /*0a40*/  FFMA R102, R41, R31.reuse, R86 ;  /* 0x0000001f29667223 */ /* 0x080fe20000000056 */
[----:B------:R-:W-:Y:S01]  /*0a50*/  LDS.128 R76, [R101+0x100] ;  /* 0x00010000654c7984 */ /* 0x000fe20000000c00 */
[-C--:B------:R-:W-:Y:S01]  /*0a60*/  FFMA R135, R42, R31.reuse, R11 ;  /* 0x0000001f2a877223 */ /* 0x080fe2000000000b */
[----:B------:R-:W-:Y:S01]  /*0a70*/  FFMA R106, R43, R31, R6 ;  /* 0x0000001f2b6a7223 */ /* 0x000fe20000000006 */
[----:B------:R-:W-:Y:S01]  /*0a80*/  FFMA R11, R32, R73, R4 ;  /* 0x00000049200b7223 */ /* 0x000fe20000000004 */
[----:B------:R-:W0:Y:S01]  /*0a90*/  LDS.128 R80, [R99+0x100] ;  /* 0x0001000063507984 */ /* 0x000e220000000c00 */
[-C--:B------:R-:W-:Y:S01]  /*0aa0*/  FFMA R31, R40, R32.reuse, R7 ;  /* 0x00000020281f7223 */ /* 0x080fe20000000007 */
[----:B------:R-:W-:Y:S01]  /*0ab0*/  FFMA R139, R42, R32, R5 ;  /* 0x000000202a8b7223 */ /* 0x000fe20000000005 */
[C---:B------:R-:W-:Y:S01]  /*0ac0*/  FFMA R149, R32.reuse, R72, R3 ;  /* 0x0000004820957223 */ /* 0x040fe20000000003 */
[----:B------:R-:W1:Y:S01]  /*0ad0*/  LDS.128 R84, [R101+0x110] ;  /* 0x0001100065547984 */ /* 0x000e620000000c00 */
[C---:B------:R-:W-:Y:S01]  /*0ae0*/  FFMA R9, R32.reuse, R74, R9 ;  /* 0x0000004a20097223 */ /* 0x040fe20000000009 */
[----:B------:R-:W-:Y:S01]  /*0af0*/  FFMA R3, R32, R75, R2 ;  /* 0x0000004b20037223 */ /* 0x000fe20000000002 */
[-C--:B------:R-:W-:Y:S01]  /*0b00*/  FFMA R0, R41, R32.reuse, R0 ;  /* 0x0000002029007223 */ /* 0x080fe20000000000 */
[----:B------:R-:W2:Y:S01]  /*0b10*/  LDS.128 R4, [R99+0x110] ;  /* 0x0001100063047984 */ /* 0x000ea20000000c00 */
[----:B------:R-:W-:Y:S01]  /*0b20*/  FFMA R32, R43, R32, R8 ;  /* 0x000000202b207223 */ /* 0x000fe20000000008 */
[C---:B------:R-:W-:Y:S01]  /*0b30*/  FFMA R10, R33.reuse, R72, R10 ;  /* 0x00000048210a7223 */ /* 0x040fe2000000000a */
[C---:B------:R-:W-:Y:S01]  /*0b40*/  FFMA R12, R33.reuse, R73, R12 ;  /* 0x00000049210c7223 */ /* 0x040fe2000000000c */
[C---:B------:R-:W-:Y:S01]  /*0b50*/  FFMA R8, R33.reuse, R74, R13 ;  /* 0x0000004a21087223 */ /* 0x040fe2000000000d */
[----:B------:R-:W-:Y:S01]  /*0b60*/  FFMA R2, R33, R75, R14 ;  /* 0x0000004b21027223 */ /* 0x000fe2000000000e */
[-C--:B------:R-:W-:Y:S01]  /*0b70*/  FFMA R141, R40, R33.reuse, R15 ;  /* 0x00000021288d7223 */ /* 0x080fe2000000000f */
[-C--:B------:R-:W-:Y:S01]  /*0b80*/  FFMA R124, R41, R33.reuse, R16 ;  /* 0x00000021297c7223 */ /* 0x080fe20000000010 */
[-C--:B------:R-:W-:Y:S01]  /*0b90*/  FFMA R143, R42, R33.reuse, R17 ;  /* 0x000000212a8f7223 */ /* 0x080fe20000000011 */
[----:B------:R-:W-:Y:S01]  /*0ba0*/  FFMA R24, R43, R33, R24 ;  /* 0x000000212b187223 */ /* 0x000fe20000000018 */
[CC--:B------:R-:W-:Y:S01]  /*0bb0*/  FFMA R33, R34.reuse, R72.reuse, R25 ;  /* 0x0000004822217223 */ /* 0x0c0fe20000000019 */
[C---:B------:R-:W-:Y:S01]  /*0bc0*/  FFMA R72, R35.reuse, R72, R88 ;  /* 0x0000004823487223 */ /* 0x040fe20000000058 */
[C---:B------:R-:W-:Y:S01]  /*0bd0*/  FFMA R15, R34.reuse, R73, R22 ;  /* 0x00000049220f7223 */ /* 0x040fe20000000016 */
[C---:B------:R-:W-:Y:S01]  /*0be0*/  FFMA R13, R34.reuse, R74, R23 ;  /* 0x0000004a220d7223 */ /* 0x040fe20000000017 */
[----:B------:R-:W-:Y:S01]  /*0bf0*/  FFMA R145, R34, R75, R20 ;  /* 0x0000004b22917223 */ /* 0x000fe20000000014 */
[----:B------:R-:W-:Y:S01]  /*0c00*/  FFMA R90, R35, R73, R90 ;  /* 0x00000049235a7223 */ /* 0x000fe2000000005a */
[-C--:B------:R-:W-:Y:S01]  /*0c10*/  FFMA R21, R40, R34.reuse, R21 ;  /* 0x0000002228157223 */ /* 0x080fe20000000015 */
[-C--:B------:R-:W-:Y:S01]  /*0c20*/  FFMA R20, R41, R34.reuse, R18 ;  /* 0x0000002229147223 */ /* 0x080fe20000000012 */
[-C--:B------:R-:W-:Y:S01]  /*0c30*/  FFMA R23, R42, R34.reuse, R19 ;  /* 0x000000222a177223 */ /* 0x080fe20000000013 */
[----:B------:R-:W-:Y:S01]  /*0c40*/  FFMA R26, R43, R34, R26 ;  /* 0x000000222b1a7223 */ /* 0x000fe2000000001a */
[C---:B------:R-:W-:Y:S01]  /*0c50*/  FFMA R14, R35.reuse, R74, R89 ;  /* 0x0000004a230e7223 */ /* 0x040fe20000000059 */
[----:B------:R-:W-:Y:S01]  /*0c60*/  FFMA R88, R35, R75, R92 ;  /* 0x0000004b23587223 */ /* 0x000fe2000000005c */
[-C--:B------:R-:W-:Y:S01]  /*0c70*/  FFMA R91, R40, R35.reuse, R91 ;  /* 0x00000023285b7223 */ /* 0x080fe2000000005b */
[-C--:B------:R-:W-:Y:S01]  /*0c80*/  FFMA R94, R41, R35.reuse, R94 ;  /* 0x00000023295e7223 */ /* 0x080fe2000000005e */
[-C--:B------:R-:W-:Y:S01]  /*0c90*/  FFMA R93, R42, R35.reuse, R93 ;  /* 0x000000232a5d7223 */ /* 0x080fe2000000005d */
[----:B------:R-:W-:Y:S01]  /*0ca0*/  FFMA R98, R43, R35, R98 ;  /* 0x000000232b627223 */ /* 0x000fe20000000062 */
[----:B------:R-:W-:Y:S01]  /*0cb0*/  LDS.128 R16, [R101+0x210] ;  /* 0x0002100065107984 */ /* 0x000fe20000000c00 */
[----:B------:R-:W-:Y:S01]  /*0cc0*/  UIADD3 UR4, UPT, UPT, UR4, 0x10, URZ ;  /* 0x0000001004047890 */ /* 0x000fe2000fffe0ff */
[----:B------:R-:W-:-:S04]  /*0cd0*/  IMAD.WIDE R104, R117, 0x4, R104 ;  /* 0x0000000475687825 */ /* 0x000fc800078e0268 */
[----:B0-----:R-:W-:Y:S01]  /*0ce0*/  FFMA R127, R76, R80, R127 ;  /* 0x000000504c7f7223 */ /* 0x001fe2000000007f */
[C---:B------:R-:W-:Y:S01]  /*0cf0*/  FFMA R115, R80.reuse, R77, R115 ;  /* 0x0000004d50737223 */ /* 0x040fe20000000073 */
[C---:B------:R-:W-:Y:S01]  /*0d00*/  FFMA R35, R80.reuse, R78, R147 ;  /* 0x0000004e50237223 */ /* 0x040fe20000000093 */
[C---:B------:R-:W-:Y:S01]  /*0d10*/  FFMA R22, R80.reuse, R79, R128 ;  /* 0x0000004f50167223 */ /* 0x040fe20000000080 */
[C---:B-1----:R-:W-:Y:S01]  /*0d20*/  FFMA R25, R80.reuse, R84, R149 ;  /* 0x0000005450197223 */ /* 0x042fe20000000095 */
[C---:B------:R-:W-:Y:S01]  /*0d30*/  FFMA R34, R80.reuse, R85, R10 ;  /* 0x0000005550227223 */ /* 0x040fe2000000000a */
[C---:B------:R-:W-:Y:S01]  /*0d40*/  FFMA R33, R80.reuse, R86, R33 ;  /* 0x0000005650217223 */ /* 0x040fe20000000021 */
[----:B------:R-:W-:Y:S01]  /*0d50*/  FFMA R80, R80, R87, R72 ;  /* 0x0000005750507223 */ /* 0x000fe20000000048 */
[-C--:B------:R-:W-:Y:S01]  /*0d60*/  FFMA R129, R76, R81.reuse, R129 ;  /* 0x000000514c817223 */ /* 0x080fe20000000081 */
[----:B------:R-:W-:Y:S01]  /*0d70*/  FFMA R118, R77, R81, R118 ;  /* 0x000000514d767223 */ /* 0x000fe20000000076 */
[C---:B------:R-:W-:Y:S01]  /*0d80*/  FFMA R108, R81.reuse, R78, R108 ;  /* 0x0000004e516c7223 */ /* 0x040fe2000000006c */
[C---:B------:R-:W-:Y:S01]  /*0d90*/  FFMA R42, R81.reuse, R79, R126 ;  /* 0x0000004f512a7223 */ /* 0x040fe2000000007e */
[----:B------:R-:W-:Y:S01]  /*0da0*/  FFMA R41, R84, R81, R11 ;  /* 0x0000005154297223 */ /* 0x000fe2000000000b */
[C---:B------:R-:W-:Y:S01]  /*0db0*/  FFMA R40, R81.reuse, R85, R12 ;  /* 0x0000005551287223 */ /* 0x040fe2000000000c */
[C---:B------:R-:W-:Y:S01]  /*0dc0*/  FFMA R43, R81.reuse, R86, R15 ;  /* 0x00000056512b7223 */ /* 0x040fe2000000000f */
[----:B------:R-:W-:Y:S01]  /*0dd0*/  FFMA R72, R81, R87, R90 ;  /* 0x0000005751487223 */ /* 0x000fe2000000005a */
[-C--:B------:R-:W-:Y:S01]  /*0de0*/  FFMA R125, R76, R82.reuse, R125 ;  /* 0x000000524c7d7223 */ /* 0x080fe2000000007d */
[CC--:B------:R-:W-:Y:S01]  /*0df0*/  FFMA R122, R77.reuse, R82.reuse, R122 ;  /* 0x000000524d7a7223 */ /* 0x0c0fe2000000007a */
[-C--:B------:R-:W-:Y:S01]  /*0e00*/  FFMA R133, R78, R82.reuse, R133 ;  /* 0x000000524e857223 */ /* 0x080fe20000000085 */
[----:B------:R-:W-:Y:S01]  /*0e10*/  FFMA R137, R82, R79, R137 ;  /* 0x0000004f52897223 */ /* 0x000fe20000000089 */
[----:B------:R-:W-:Y:S01]  /*0e20*/  FFMA R73, R84, R82, R9 ;  /* 0x0000005254497223 */ /* 0x000fe20000000009 */
[C---:B------:R-:W-:Y:S01]  /*0e30*/  FFMA R74, R82.reuse, R85, R8 ;  /* 0x00000055524a7223 */ /* 0x040fe20000000008 */
[----:B------:R-:W-:Y:S01]  /*0e40*/  FFMA R75, R82, R86, R13 ;  /* 0x00000056524b7223 */ /* 0x000fe2000000000d */
[-C--:B------:R-:W-:Y:S01]  /*0e50*/  FFMA R27, R76, R83.reuse, R27 ;  /* 0x000000534c1b7223 */ /* 0x080fe2000000001b */
[CC--:B------:R-:W-:Y:S01]  /*0e60*/  FFMA R116, R77.reuse, R83.reuse, R116 ;  /* 0x000000534d747223 */ /* 0x0c0fe20000000074 */
[----:B------:R-:W-:Y:S01]  /*0e70*/  FFMA R81, R78, R83, R29 ;  /* 0x000000534e517223 */ /* 0x000fe2000000001d */
[C---:B--2---:R-:W-:Y:S01]  /*0e80*/  FFMA R113, R76.reuse, R4, R113 ;  /* 0x000000044c717223 */ /* 0x044fe20000000071 */
[C---:B------:R-:W-:Y:S01]  /*0e90*/  FFMA R120, R76.reuse, R5, R120 ;  /* 0x000000054c787223 */ /* 0x040fe20000000078 */
[-C--:B------:R-:W-:Y:S01]  /*0ea0*/  FFMA R121, R76, R6.reuse, R121 ;  /* 0x000000064c797223 */ /* 0x080fe20000000079 */
[C---:B------:R-:W-:Y:S01]  /*0eb0*/  FFMA R107, R4.reuse, R77, R107 ;  /* 0x0000004d046b7223 */ /* 0x040fe2000000006b */
[C---:B------:R-:W-:Y:S01]  /*0ec0*/  FFMA R110, R77.reuse, R5, R110 ;  /* 0x000000054d6e7223 */ /* 0x040fe2000000006e */
[C---:B------:R-:W-:Y:S01]  /*0ed0*/  FFMA R109, R77.reuse, R6, R109 ;  /* 0x000000064d6d7223 */ /* 0x040fe2000000006d */
[----:B------:R-:W-:Y:S01]  /*0ee0*/  FFMA R114, R77, R7, R114 ;  /* 0x000000074d727223 */ /* 0x000fe20000000072 */
[----:B------:R-:W-:Y:S01]  /*0ef0*/  FFMA R103, R4, R78, R103 ;  /* 0x0000004e04677223 */ /* 0x000fe20000000067 */
[C---:B------:R-:W-:Y:S01]  /*0f00*/  FFMA R111, R78.reuse, R5, R111 ;  /* 0x000000054e6f7223 */ /* 0x040fe2000000006f */
[----:B------:R-:W-:Y:S01]  /*0f10*/  FFMA R131, R78, R6, R131 ;  /* 0x000000064e837223 */ /* 0x000fe20000000083 */
[----:B------:R-:W-:Y:S01]  /*0f20*/  FFMA R82, R82, R87, R14 ;  /* 0x0000005752527223 */ /* 0x000fe2000000000e */
[-C--:B------:R-:W-:Y:S01]  /*0f30*/  FFMA R76, R76, R7.reuse, R28 ;  /* 0x000000074c4c7223 */ /* 0x080fe2000000001c */
[----:B------:R-:W-:Y:S01]  /*0f40*/  FFMA R78, R78, R7, R30 ;  /* 0x000000074e4e7223 */ /* 0x000fe2000000001e */
[----:B------:R-:W-:Y:S01]  /*0f50*/  FFMA R77, R84, R4, R31 ;  /* 0x00000004544d7223 */ /* 0x000fe2000000001f */
[----:B------:R-:W-:Y:S01]  /*0f60*/  LDS.128 R8, [R101+0x200] ;  /* 0x0002000065087984 */ /* 0x000fe20000000c00 */
[C---:B------:R-:W-:Y:S01]  /*0f70*/  FFMA R96, R79.reuse, R83, R96 ;  /* 0x000000534f607223 */ /* 0x040fe20000000060 */
[----:B------:R-:W-:Y:S01]  /*0f80*/  FFMA R95, R4, R79, R95 ;  /* 0x0000004f045f7223 */ /* 0x000fe2000000005f */
[C---:B------:R-:W-:Y:S01]  /*0f90*/  FFMA R102, R79.reuse, R5, R102 ;  /* 0x000000054f667223 */ /* 0x040fe20000000066 */
[----:B------:R-:W0:Y:S01]  /*0fa0*/  LDS.128 R12, [R99+0x200] ;  /* 0x00020000630c7984 */ /* 0x000e220000000c00 */
[C---:B------:R-:W-:Y:S01]  /*0fb0*/  FFMA R135, R79.reuse, R6, R135 ;  /* 0x000000064f877223 */ /* 0x040fe20000000087 */
[----:B------:R-:W-:Y:S01]  /*0fc0*/  FFMA R106, R79, R7, R106 ;  /* 0x000000074f6a7223 */ /* 0x000fe2000000006a */
[C---:B------:R-:W-:Y:S01]  /*0fd0*/  FFMA R3, R84.reuse, R83, R3 ;  /* 0x0000005354037223 */ /* 0x040fe20000000003 */
[----:B------:R-:W1:Y:S01]  /*0fe0*/  LDS.128 R28, [R99+0x210] ;  /* 0x00021000631c7984 */ /* 0x000e620000000c00 */
[C---:B------:R-:W-:Y:S01]  /*0ff0*/  FFMA R2, R83.reuse, R85, R2 ;  /* 0x0000005553027223 */ /* 0x040fe20000000002 */
[C---:B------:R-:W-:Y:S01]  /*1000*/  FFMA R89, R83.reuse, R86, R145 ;  /* 0x0000005653597223 */ /* 0x040fe20000000091 */
[----:B------:R-:W-:Y:S01]  /*1010*/  FFMA R88, R83, R87, R88 ;  /* 0x0000005753587223 */ /* 0x000fe20000000058 */
[C---:B------:R-:W-:Y:S01]  /*1020*/  FFMA R0, R84.reuse, R5, R0 ;  /* 0x0000000554007223 */ /* 0x040fe20000000000 */
[-C--:B------:R-:W-:Y:S01]  /*1030*/  FFMA R139, R84, R6.reuse, R139 ;  /* 0x00000006548b7223 */ /* 0x080fe2000000008b */
[C---:B------:R-:W-:Y:S01]  /*1040*/  FFMA R141, R4.reuse, R85, R141 ;  /* 0x00000055048d7223 */ /* 0x040fe2000000008d */
[C---:B------:R-:W-:Y:S01]  /*1050*/  FFMA R124, R85.reuse, R5, R124 ;  /* 0x00000005557c7223 */ /* 0x040fe2000000007c */
[C---:B------:R-:W-:Y:S01]  /*1060*/  FFMA R143, R85.reuse, R6, R143 ;  /* 0x00000006558f7223 */ /* 0x040fe2000000008f */
[-C--:B------:R-:W-:Y:S01]  /*1070*/  FFMA R24, R85, R7.reuse, R24 ;  /* 0x0000000755187223 */ /* 0x080fe20000000018 */
[-C--:B------:R-:W-:Y:S01]  /*1080*/  FFMA R79, R4, R86.reuse, R21 ;  /* 0x00000056044f7223 */ /* 0x080fe20000000015 */
[C---:B------:R-:W-:Y:S01]  /*1090*/  FFMA R90, R5.reuse, R86, R20 ;  /* 0x00000056055a7223 */ /* 0x040fe20000000014 */
[C---:B------:R-:W-:Y:S01]  /*10a0*/  FFMA R83, R86.reuse, R6, R23 ;  /* 0x0000000656537223 */ /* 0x040fe20000000017 */
[-C--:B------:R-:W-:Y:S01]  /*10b0*/  FFMA R26, R86, R7.reuse, R26 ;  /* 0x00000007561a7223 */ /* 0x080fe2000000001a */
[----:B------:R-:W-:Y:S01]  /*10c0*/  FFMA R84, R84, R7, R32 ;  /* 0x0000000754547223 */ /* 0x000fe20000000020 */
[-C--:B------:R-:W-:Y:S01]  /*10d0*/  FFMA R91, R4, R87.reuse, R91 ;  /* 0x00000057045b7223 */ /* 0x080fe2000000005b */
[-C--:B------:R-:W-:Y:S01]  /*10e0*/  FFMA R94, R5, R87.reuse, R94 ;  /* 0x00000057055e7223 */ /* 0x080fe2000000005e */
[----:B------:R-:W-:Y:S01]  /*10f0*/  FFMA R93, R6, R87, R93 ;  /* 0x00000057065d7223 */ /* 0x000fe2000000005d */
[----:B------:R-:W-:-:S02]  /*1100*/  FFMA R98, R87, R7, R98 ;  /* 0x0000000757627223 */ /* 0x000fc40000000062 */
[----:B------:R-:W-:Y:S01]  /*1110*/  LDS.128 R4, [R101+0x300] ;  /* 0x0003000065047984 */ /* 0x000fe20000000c00 */
[----:B0-----:R-:W-:Y:S01]  /*1120*/  FFMA R127, R8, R12, R127 ;  /* 0x0000000c087f7223 */ /* 0x001fe2000000007f */
[C---:B------:R-:W-:Y:S01]  /*1130*/  FFMA R115, R12.reuse, R9, R115 ;  /* 0x000000090c737223 */ /* 0x040fe20000000073 */
[CC--:B------:R-:W-:Y:S01]  /*1140*/  FFMA R85, R12.reuse, R10.reuse, R35 ;  /* 0x0000000a0c557223 */ /* 0x0c0fe20000000023 */
[----:B------:R-:W-:Y:S01]  /*1150*/  FFMA R86, R12, R11, R22 ;  /* 0x0000000b0c567223 */ /* 0x000fe20000000016 */
[CC--:B------:R-:W-:Y:S01]  /*1160*/  FFMA R129, R8.reuse, R13.reuse, R129 ;  /* 0x0000000d08817223 */ /* 0x0c0fe20000000081 */
[----:B------:R-:W-:Y:S01]  /*1170*/  FFMA R118, R9, R13, R118 ;  /* 0x0000000d09767223 */ /* 0x000fe20000000076 */
[C---:B------:R-:W-:Y:S01]  /*1180*/  FFMA R108, R13.reuse, R10, R108 ;  /* 0x0000000a0d6c7223 */ /* 0x040fe2000000006c */
[-C--:B------:R-:W-:Y:S01]  /*1190*/  FFMA R42, R13, R11.reuse, R42 ;  /* 0x0000000b0d2a7223 */ /* 0x080fe2000000002a */
[-C--:B------:R-:W-:Y:S01]  /*11a0*/  FFMA R125, R8, R14.reuse, R125 ;  /* 0x0000000e087d7223 */ /* 0x080fe2000000007d */
[CC--:B------:R-:W-:Y:S01]  /*11b0*/  FFMA R122, R9.reuse, R14.reuse, R122 ;  /* 0x0000000e097a7223 */ /* 0x0c0fe2000000007a */
[----:B------:R-:W-:Y:S01]  /*11c0*/  FFMA R133, R10, R14, R133 ;  /* 0x0000000e0a857223 */ /* 0x000fe20000000085 */
[----:B------:R-:W-:Y:S01]  /*11d0*/  FFMA R137, R14, R11, R137 ;  /* 0x0000000b0e897223 */ /* 0x000fe20000000089 */
[-C--:B------:R-:W-:Y:S01]  /*11e0*/  FFMA R27, R8, R15.reuse, R27 ;  /* 0x0000000f081b7223 */ /* 0x080fe2000000001b */
[-C--:B------:R-:W-:Y:S01]  /*11f0*/  FFMA R116, R9, R15.reuse, R116 ;  /* 0x0000000f09747223 */ /* 0x080fe20000000074 */
[-C--:B------:R-:W-:Y:S01]  /*1200*/  FFMA R81, R10, R15.reuse, R81 ;  /* 0x0000000f0a517223 */ /* 0x080fe20000000051 */
[----:B------:R-:W-:Y:S01]  /*1210*/  FFMA R96, R11, R15, R96 ;  /* 0x0000000f0b607223 */ /* 0x000fe20000000060 */
[C---:B-1----:R-:W-:Y:S01]  /*1220*/  FFMA R113, R8.reuse, R28, R113 ;  /* 0x0000001c08717223 */ /* 0x042fe20000000071 */
[C---:B------:R-:W-:Y:S01]  /*1230*/  FFMA R120, R8.reuse, R29, R120 ;  /* 0x0000001d08787223 */ /* 0x040fe20000000078 */
[CC--:B------:R-:W-:Y:S01]  /*1240*/  FFMA R121, R8.reuse, R30.reuse, R121 ;  /* 0x0000001e08797223 */ /* 0x0c0fe20000000079 */
[----:B------:R-:W-:Y:S01]  /*1250*/  FFMA R76, R8, R31, R76 ;  /* 0x0000001f084c7223 */ /* 0x000fe2000000004c */
[C---:B------:R-:W-:Y:S01]  /*1260*/  FFMA R107, R28.reuse, R9, R107 ;  /* 0x000000091c6b7223 */ /* 0x040fe2000000006b */
[C---:B------:R-:W-:Y:S01]  /*1270*/  FFMA R110, R9.reuse, R29, R110 ;  /* 0x0000001d096e7223 */ /* 0x040fe2000000006e */
[C---:B------:R-:W-:Y:S01]  /*1280*/  FFMA R109, R9.reuse, R30, R109 ;  /* 0x0000001e096d7223 */ /* 0x040fe2000000006d */
[----:B------:R-:W-:Y:S01]  /*1290*/  FFMA R114, R9, R31, R114 ;  /* 0x0000001f09727223 */ /* 0x000fe20000000072 */
[----:B------:R-:W-:Y:S01]  /*12a0*/  FFMA R103, R28, R10, R103 ;  /* 0x0000000a1c677223 */ /* 0x000fe20000000067 */
[C---:B------:R-:W-:Y:S01]  /*12b0*/  FFMA R111, R10.reuse, R29, R111 ;  /* 0x0000001d0a6f7223 */ /* 0x040fe2000000006f */
[CC--:B------:R-:W-:Y:S01]  /*12c0*/  FFMA R131, R10.reuse, R30.reuse, R131 ;  /* 0x0000001e0a837223 */ /* 0x0c0fe20000000083 */
[----:B------:R-:W-:Y:S01]  /*12d0*/  FFMA R78, R10, R31, R78 ;  /* 0x0000001f0a4e7223 */ /* 0x000fe2000000004e */
[----:B------:R-:W-:Y:S01]  /*12e0*/  FFMA R95, R28, R11, R95 ;  /* 0x0000000b1c5f7223 */ /* 0x000fe2000000005f */
[C---:B------:R-:W-:Y:S01]  /*12f0*/  FFMA R102, R11.reuse, R29, R102 ;  /* 0x0000001d0b667223 */ /* 0x040fe20000000066 */
[C---:B------:R-:W-:Y:S01]  /*1300*/  FFMA R135, R11.reuse, R30, R135 ;  /* 0x0000001e0b877223 */ /* 0x040fe20000000087 */
[----:B------:R-:W-:Y:S01]  /*1310*/  FFMA R106, R11, R31, R106 ;  /* 0x0000001f0b6a7223 */ /* 0x000fe2000000006a */
[----:B------:R-:W0:Y:S01]  /*1320*/  LDS.128 R20, [R99+0x300] ;  /* 0x0003000063147984 */ /* 0x000e220000000c00 */
[C---:B------:R-:W-:Y:S01]  /*1330*/  FFMA R25, R12.reuse, R16, R25 ;  /* 0x000000100c197223 */ /* 0x040fe20000000019 */
[C---:B------:R-:W-:Y:S01]  /*1340*/  FFMA R92, R12.reuse, R17, R34 ;  /* 0x000000110c5c7223 */ /* 0x040fe20000000022 */
[CC--:B------:R-:W-:Y:S01]  /*1350*/  FFMA R87, R12.reuse, R18.reuse, R33 ;  /* 0x000000120c577223 */ /* 0x0c0fe20000000021 */
[----:B------:R-:W1:Y:S01]  /*1360*/  LDS.128 R8, [R99+0x310] ;  /* 0x0003100063087984 */ /* 0x000e620000000c00 */
        /* <DEDUP_REMOVED lines=9> */
[C---:B------:R-:W-:Y:S01]  /*1400*/  FFMA R3, R16.reuse, R15, R3 ;  /* 0x0000000f10037223 */ /* 0x040fe20000000003 */
[C---:B------:R-:W-:Y:S01]  /*1410*/  FFMA R2, R15.reuse, R17, R2 ;  /* 0x000000110f027223 */ /* 0x040fe20000000002 */
[C---:B------:R-:W-:Y:S01]  /*1420*/  FFMA R89, R15.reuse, R18, R89 ;  /* 0x000000120f597223 */ /* 0x040fe20000000059 */
[----:B------:R-:W-:Y:S01]  /*1430*/  FFMA R88, R15, R19, R88 ;  /* 0x000000130f587223 */ /* 0x000fe20000000058 */
[C---:B------:R-:W-:Y:S01]  /*1440*/  FFMA R77, R16.reuse, R28, R77 ;  /* 0x0000001c104d7223 */ /* 0x040fe2000000004d */
[C---:B------:R-:W-:Y:S01]  /*1450*/  FFMA R0, R16.reuse, R29, R0 ;  /* 0x0000001d10007223 */ /* 0x040fe20000000000 */
[CC--:B------:R-:W-:Y:S01]  /*1460*/  FFMA R139, R16.reuse, R30.reuse, R139 ;  /* 0x0000001e108b7223 */ /* 0x0c0fe2000000008b */
[----:B------:R-:W-:Y:S01]  /*1470*/  FFMA R84, R16, R31, R84 ;  /* 0x0000001f10547223 */ /* 0x000fe20000000054 */
[C---:B------:R-:W-:Y:S01]  /*1480*/  FFMA R141, R28.reuse, R17, R141 ;  /* 0x000000111c8d7223 */ /* 0x040fe2000000008d */
[C---:B------:R-:W-:Y:S01]  /*1490*/  FFMA R124, R17.reuse, R29, R124 ;  /* 0x0000001d117c7223 */ /* 0x040fe2000000007c */
[C---:B------:R-:W-:Y:S01]  /*14a0*/  FFMA R143, R17.reuse, R30, R143 ;  /* 0x0000001e118f7223 */ /* 0x040fe2000000008f */
[-C--:B------:R-:W-:Y:S01]  /*14b0*/  FFMA R24, R17, R31.reuse, R24 ;  /* 0x0000001f11187223 */ /* 0x080fe20000000018 */
[-C--:B------:R-:W-:Y:S01]  /*14c0*/  FFMA R79, R28, R18.reuse, R79 ;  /* 0x000000121c4f7223 */ /* 0x080fe2000000004f */
[C---:B------:R-:W-:Y:S01]  /*14d0*/  FFMA R90, R29.reuse, R18, R90 ;  /* 0x000000121d5a7223 */ /* 0x040fe2000000005a */
[C---:B------:R-:W-:Y:S01]  /*14e0*/  FFMA R83, R18.reuse, R30, R83 ;  /* 0x0000001e12537223 */ /* 0x040fe20000000053 */
[----:B------:R-:W-:Y:S01]  /*14f0*/  FFMA R26, R18, R31, R26 ;  /* 0x0000001f121a7223 */ /* 0x000fe2000000001a */
[-C--:B------:R-:W-:Y:S01]  /*1500*/  FFMA R91, R28, R19.reuse, R91 ;  /* 0x000000131c5b7223 */ /* 0x080fe2000000005b */
[-C--:B------:R-:W-:Y:S01]  /*1510*/  FFMA R94, R29, R19.reuse, R94 ;  /* 0x000000131d5e7223 */ /* 0x080fe2000000005e */
[----:B------:R-:W-:Y:S01]  /*1520*/  FFMA R93, R30, R19, R93 ;  /* 0x000000131e5d7223 */ /* 0x000fe2000000005d */
[----:B------:R-:W-:Y:S01]  /*1530*/  FFMA R98, R19, R31, R98 ;  /* 0x0000001f13627223 */ /* 0x000fe20000000062 */
[----:B------:R-:W2:Y:S04]  /*1540*/  LDS.128 R32, [R101+0x310] ;  /* 0x0003100065207984 */ /* 0x000ea80000000c00 */
        /* <DEDUP_REMOVED lines=34> */
[C---:B--2---:R-:W-:Y:S01]  /*1770*/  FFMA R25, R20.reuse, R32, R25 ;  /* 0x0000002014197223 */ /* 0x044fe20000000019 */
[----:B------:R-:W-:-:S02]  /*1780*/  FFMA R92, R20, R33, R92 ;  /* 0x00000021145c7223 */ /* 0x000fc4000000005c */
[----:B------:R-:W1:Y:S01]  /*1790*/  LDS.128 R4, [R99+0x410] ;  /* 0x0004100063047984 */ /* 0x000e620000000c00 */
        /* <DEDUP_REMOVED lines=65> */
[----:B--2---:R-:W-:-:S03]  /*1bb0*/  FFMA R25, R16, R28, R25 ;  /* 0x0000001c10197223 */ /* 0x004fc60000000019 */
[----:B------:R-:W1:Y:S01]  /*1bc0*/  LDS.128 R12, [R99+0x510] ;  /* 0x00051000630c7984 */ /* 0x000e620000000c00 */
        /* <DEDUP_REMOVED lines=31> */
[----:B------:R-:W2:Y:S01]  /*1dc0*/  LDS.128 R32, [R101+0x510] ;  /* 0x0005100065207984 */ /* 0x000ea20000000c00 */
        /* <DEDUP_REMOVED lines=32> */
[----:B------:R-:W-:Y:S04]  /*1fd0*/  LDS.128 R4, [R101+0x600] ;  /* 0x0006000065047984 */ /* 0x000fe80000000c00 */
[----:B------:R-:W0:Y:S01]  /*1fe0*/  LDS.128 R16, [R99+0x600] ;  /* 0x0006000063107984 */ /* 0x000e220000000c00 */
[C---:B--2---:R-:W-:Y:S01]  /*1ff0*/  FFMA R25, R20.reuse, R32, R25 ;  /* 0x0000002014197223 */ /* 0x044fe20000000019 */
        /* <DEDUP_REMOVED lines=277> */
[----:B------:R-:W2:Y:S01]  /*3150*/  LDS.128 R28, [R101+0xa10] ;  /* 0x000a1000651c7984 */ /* 0x000ea20000000c00 */
        /* <DEDUP_REMOVED lines=68> */
[----:B------:R-:W2:Y:S01]  /*35a0*/  LDS.128 R32, [R101+0xb10] ;  /* 0x000b100065207984 */ /* 0x000ea20000000c00 */
        /* <DEDUP_REMOVED lines=26> */
[----:B------:R-:W-:Y:S04]  /*3750*/  LDS.128 R16, [R99+0xc00] ;  /* 0x000c000063107984 */ /* 0x000fe80000000c00 */
[----:B------:R-:W3:Y:S01]  /*3760*/  LDS.128 R28, [R101+0xc10] ;  /* 0x000c1000651c7984 */ /* 0x000ee20000000c00 */
        /* <DEDUP_REMOVED lines=67> */
[----:B---3--:R-:W-:Y:S01]  /*3ba0*/  FFMA R3, R28, R19, R3 ;  /* 0x000000131c037223 */ /* 0x008fe20000000003 */
[----:B------:R-:W-:Y:S01]  /*3bb0*/  FFMA R92, R16, R29, R92 ;  /* 0x0000001d105c7223 */ /* 0x000fe2000000005c */
[----:B------:R-:W-:Y:S01]  /*3bc0*/  FFMA R41, R28, R17, R41 ;  /* 0x000000111c297223 */ /* 0x000fe20000000029 */
[----:B------:R-:W2:Y:S01]  /*3bd0*/  LDS.128 R32, [R99+0xd00] ;  /* 0x000d000063207984 */ /* 0x000ea20000000c00 */
[----:B------:R-:W-:Y:S01]  /*3be0*/  FFMA R40, R17, R29, R40 ;  /* 0x0000001d11287223 */ /* 0x000fe20000000028 */
[----:B0-----:R-:W-:Y:S01]  /*3bf0*/  FFMA R127, R4, R16, R127 ;  /* 0x00000010047f7223 */ /* 0x001fe2000000007f */
[C---:B------:R-:W-:Y:S01]  /*3c00*/  FFMA R115, R16.reuse, R5, R115 ;  /* 0x0000000510737223 */ /* 0x040fe20000000073 */
[----:B------:R-:W0:Y:S01]  /*3c10*/  LDS.128 R12, [R101+0xd00] ;  /* 0x000d0000650c7984 */ /* 0x000e220000000c00 */
        /* <DEDUP_REMOVED lines=30> */
[C---:B------:R-:W-:Y:S01]  /*3e00*/  FFMA R43, R17.reuse, R30, R43 ;  /* 0x0000001e112b7223 */ /* 0x040fe2000000002b */
[----:B------:R-:W-:Y:S01]  /*3e10*/  FFMA R72, R17, R31, R72 ;  /* 0x0000001f11487223 */ /* 0x000fe20000000048 */
[----:B------:R-:W-:Y:S01]  /*3e20*/  FFMA R73, R28, R18, R73 ;  /* 0x000000121c497223 */ /* 0x000fe20000000049 */
[C---:B------:R-:W-:Y:S01]  /*3e30*/  FFMA R74, R18.reuse, R29, R74 ;  /* 0x0000001d124a7223 */ /* 0x040fe2000000004a */
[----:B------:R-:W-:Y:S01]  /*3e40*/  FFMA R75, R18, R30, R75 ;  /* 0x0000001e124b7223 */ /* 0x000fe2000000004b */
[----:B------:R-:W1:Y:S01]  /*3e50*/  LDS.128 R4, [R99+0xd10] ;  /* 0x000d100063047984 */ /* 0x000e620000000c00 */
[C---:B------:R-:W-:Y:S01]  /*3e60*/  FFMA R25, R16.reuse, R28, R25 ;  /* 0x0000001c10197223 */ /* 0x040fe20000000019 */
[CC--:B------:R-:W-:Y:S01]  /*3e70*/  FFMA R87, R16.reuse, R30.reuse, R87 ;  /* 0x0000001e10577223 */ /* 0x0c0fe20000000057 */
[-C--:B------:R-:W-:Y:S01]  /*3e80*/  FFMA R80, R16, R31.reuse, R80 ;  /* 0x0000001f10507223 */ /* 0x080fe20000000050 */
[----:B------:R-:W-:Y:S01]  /*3e90*/  FFMA R82, R18, R31, R82 ;  /* 0x0000001f12527223 */ /* 0x000fe20000000052 */
[C---:B------:R-:W-:Y:S01]  /*3ea0*/  FFMA R2, R19.reuse, R29, R2 ;  /* 0x0000001d13027223 */ /* 0x040fe20000000002 */
[C---:B------:R-:W-:Y:S01]  /*3eb0*/  FFMA R89, R19.reuse, R30, R89 ;  /* 0x0000001e13597223 */ /* 0x040fe20000000059 */
[----:B------:R-:W-:Y:S01]  /*3ec0*/  FFMA R88, R19, R31, R88 ;  /* 0x0000001f13587223 */ /* 0x000fe20000000058 */
[----:B------:R-:W-:Y:S01]  /*3ed0*/  FFMA R77, R28, R8, R77 ;  /* 0x000000081c4d7223 */ /* 0x000fe2000000004d */
[C---:B------:R-:W-:Y:S01]  /*3ee0*/  FFMA R141, R8.reuse, R29, R141 ;  /* 0x0000001d088d7223 */ /* 0x040fe2000000008d */
[CC--:B------:R-:W-:Y:S01]  /*3ef0*/  FFMA R79, R8.reuse, R30.reuse, R79 ;  /* 0x0000001e084f7223 */ /* 0x0c0fe2000000004f */
[----:B------:R-:W-:Y:S01]  /*3f00*/  FFMA R91, R8, R31, R91 ;  /* 0x0000001f085b7223 */ /* 0x000fe2000000005b */
[----:B--2---:R-:W-:Y:S01]  /*3f10*/  FFMA R126, R20, R35, R3 ;  /* 0x00000023147e7223 */ /* 0x004fe20000000003 */
[-C--:B------:R-:W-:Y:S01]  /*3f20*/  FFMA R0, R28, R9.reuse, R0 ;  /* 0x000000091c007223 */ /* 0x080fe20000000000 */
[----:B------:R-:W-:Y:S01]  /*3f30*/  FFMA R124, R29, R9, R124 ;  /* 0x000000091d7c7223 */ /* 0x000fe2000000007c */
[C---:B------:R-:W-:Y:S01]  /*3f40*/  FFMA R90, R9.reuse, R30, R90 ;  /* 0x0000001e095a7223 */ /* 0x040fe2000000005a */
[----:B------:R-:W-:Y:S01]  /*3f50*/  FFMA R94, R9, R31, R94 ;  /* 0x0000001f095e7223 */ /* 0x000fe2000000005e */
[----:B0-----:R-:W-:Y:S01]  /*3f60*/  FFMA R8, R12, R33, R129 ;  /* 0x000000210c087223 */ /* 0x001fe20000000081 */
[----:B------:R-:W0:Y:S01]  /*3f70*/  LDC R3, c[0x0][0x388] ;  /* 0x0000e200ff037b82 */ /* 0x000e220000000800 */
[CC--:B------:R-:W-:Y:S01]  /*3f80*/  FFMA R139, R28.reuse, R10.reuse, R139 ;  /* 0x0000000a1c8b7223 */ /* 0x0c0fe2000000008b */
[-C--:B------:R-:W-:Y:S01]  /*3f90*/  FFMA R84, R28, R11.reuse, R84 ;  /* 0x0000000b1c547223 */ /* 0x080fe20000000054 */
[CC--:B------:R-:W-:Y:S01]  /*3fa0*/  FFMA R143, R29.reuse, R10.reuse, R143 ;  /* 0x0000000a1d8f7223 */ /* 0x0c0fe2000000008f */
[-C--:B------:R-:W-:Y:S01]  /*3fb0*/  FFMA R24, R29, R11.reuse, R24 ;  /* 0x0000000b1d187223 */ /* 0x080fe20000000018 */
[C---:B------:R-:W-:Y:S01]  /*3fc0*/  FFMA R83, R30.reuse, R10, R83 ;  /* 0x0000000a1e537223 */ /* 0x040fe20000000053 */
[----:B------:R-:W-:Y:S01]  /*3fd0*/  FFMA R26, R30, R11, R26 ;  /* 0x0000000b1e1a7223 */ /* 0x000fe2000000001a */
[----:B------:R-:W-:Y:S01]  /*3fe0*/  FFMA R145, R10, R31, R93 ;  /* 0x0000001f0a917223 */ /* 0x000fe2000000005d */
[----:B------:R-:W-:Y:S01]  /*3ff0*/  FFMA R98, R31, R11, R98 ;  /* 0x0000000b1f627223 */ /* 0x000fe20000000062 */
[C---:B------:R-:W-:Y:S01]  /*4000*/  FFMA R9, R32.reuse, R15, R86 ;  /* 0x0000000f20097223 */ /* 0x040fe20000000056 */
[----:B------:R-:W-:Y:S01]  /*4010*/  FFMA R17, R32, R21, R92 ;  /* 0x0000001520117223 */ /* 0x000fe2000000005c */
[C---:B------:R-:W-:Y:S01]  /*4020*/  FFMA R129, R13.reuse, R34, R122 ;  /* 0x000000220d817223 */ /* 0x040fe2000000007a */
[----:B------:R-:W-:Y:S01]  /*4030*/  FFMA R127, R12, R32, R127 ;  /* 0x000000200c7f7223 */ /* 0x000fe2000000007f */
[C---:B------:R-:W-:Y:S01]  /*4040*/  FFMA R115, R32.reuse, R13, R115 ;  /* 0x0000000d20737223 */ /* 0x040fe20000000073 */
[C---:B------:R-:W-:Y:S01]  /*4050*/  FFMA R85, R32.reuse, R14, R85 ;  /* 0x0000000e20557223 */ /* 0x040fe20000000055 */
[C---:B------:R-:W-:Y:S01]  /*4060*/  FFMA R11, R32.reuse, R20, R25 ;  /* 0x00000014200b7223 */ /* 0x040fe20000000019 */
[C---:B------:R-:W-:Y:S01]  /*4070*/  FFMA R87, R32.reuse, R22, R87 ;  /* 0x0000001620577223 */ /* 0x040fe20000000057 */
[----:B------:R-:W-:Y:S01]  /*4080*/  FFMA R19, R32, R23, R80 ;  /* 0x0000001720137223 */ /* 0x000fe20000000050 */
        /* <DEDUP_REMOVED lines=8> */
[-C--:B------:R-:W-:Y:S01]  /*4110*/  FFMA R133, R14, R34.reuse, R133 ;  /* 0x000000220e857223 */ /* 0x080fe20000000085 */
[----:B------:R-:W-:Y:S01]  /*4120*/  FFMA R137, R34, R15, R137 ;  /* 0x0000000f22897223 */ /* 0x000fe20000000089 */
[----:B------:R-:W-:Y:S01]  /*4130*/  FFMA R147, R20, R34, R73 ;  /* 0x0000002214937223 */ /* 0x000fe20000000049 */
[C---:B------:R-:W-:Y:S01]  /*4140*/  FFMA R149, R34.reuse, R21, R74 ;  /* 0x0000001522957223 */ /* 0x040fe2000000004a */
[CC--:B------:R-:W-:Y:S01]  /*4150*/  FFMA R151, R34.reuse, R22.reuse, R75 ;  /* 0x0000001622977223 */ /* 0x0c0fe2000000004b */
[----:B------:R-:W-:Y:S01]  /*4160*/  FFMA R153, R34, R23, R82 ;  /* 0x0000001722997223 */ /* 0x000fe20000000052 */
[-C--:B------:R-:W-:Y:S01]  /*4170*/  FFMA R92, R12, R35.reuse, R27 ;  /* 0x000000230c5c7223 */ /* 0x080fe2000000001b */
[-C--:B------:R-:W-:Y:S01]  /*4180*/  FFMA R116, R13, R35.reuse, R116 ;  /* 0x000000230d747223 */ /* 0x080fe20000000074 */
[-C--:B------:R-:W-:Y:S01]  /*4190*/  FFMA R122, R14, R35.reuse, R81 ;  /* 0x000000230e7a7223 */ /* 0x080fe20000000051 */
[----:B------:R-:W-:Y:S01]  /*41a0*/  FFMA R96, R15, R35, R96 ;  /* 0x000000230f607223 */ /* 0x000fe20000000060 */
[C---:B------:R-:W-:Y:S01]  /*41b0*/  FFMA R2, R35.reuse, R21, R2 ;  /* 0x0000001523027223 */ /* 0x040fe20000000002 */
[C---:B------:R-:W-:Y:S01]  /*41c0*/  FFMA R128, R35.reuse, R22, R89 ;  /* 0x0000001623807223 */ /* 0x040fe20000000059 */
[----:B------:R-:W-:Y:S01]  /*41d0*/  FFMA R88, R35, R23, R88 ;  /* 0x0000001723587223 */ /* 0x000fe20000000058 */
[----:B------:R2:W3:Y:S01]  /*41e0*/  LDS.128 R28, [R101+0xe00] ;  /* 0x000e0000651c7984 */ /* 0x0004e20000000c00 */
[C---:B0-----:R-:W-:Y:S01]  /*41f0*/  ISETP.LE.AND P0, PT, R3.reuse, UR4, PT ;  /* 0x0000000403007c0c */ /* 0x041fe2000bf03270 */
[----:B-1----:R-:W-:Y:S01]  /*4200*/  FFMA R107, R4, R13, R107 ;  /* 0x0000000d046b7223 */ /* 0x002fe2000000006b */
[----:B------:R-:W-:Y:S01]  /*4210*/  ISETP.LE.AND P1, PT, R3, UR4, PT ;  /* 0x0000000403007c0c */ /* 0x000fe2000bf23270 */
[----:B------:R2:W0:Y:S01]  /*4220*/  LDS.128 R72, [R99+0xe00] ;  /* 0x000e000063487984 */ /* 0x0004220000000c00 */
[C---:B------:R-:W-:Y:S01]  /*4230*/  FFMA R110, R13.reuse, R5, R110 ;  /* 0x000000050d6e7223 */ /* 0x040fe2000000006e */
[C---:B------:R-:W-:Y:S01]  /*4240*/  FFMA R109, R13.reuse, R6, R109 ;  /* 0x000000060d6d7223 */ /* 0x040fe2000000006d */
[----:B------:R-:W-:Y:S01]  /*4250*/  FFMA R114, R13, R7, R114 ;  /* 0x000000070d727223 */ /* 0x000fe20000000072 */
[----:B------:R2:W1:Y:S01]  /*4260*/  LDS.128 R32, [R101+0xe10] ;  /* 0x000e100065207984 */ /* 0x0004620000000c00 */
[C---:B------:R-:W-:Y:S01]  /*4270*/  FFMA R89, R12.reuse, R4, R113 ;  /* 0x000000040c597223 */ /* 0x040fe20000000071 */
[CC--:B------:R-:W-:Y:S01]  /*4280*/  FFMA R120, R12.reuse, R5.reuse, R120 ;  /* 0x000000050c787223 */ /* 0x0c0fe20000000078 */
[----:B------:R-:W-:Y:S01]  /*4290*/  FFMA R121, R12, R6, R121 ;  /* 0x000000060c797223 */ /* 0x000fe20000000079 */
[----:B------:R2:W4:Y:S01]  /*42a0*/  LDS.128 R40, [R99+0xe10] ;  /* 0x000e100063287984 */ /* 0x0005220000000c00 */
[----:B------:R-:W-:Y:S01]  /*42b0*/  FFMA R103, R4, R14, R103 ;  /* 0x0000000e04677223 */ /* 0x000fe20000000067 */
[C---:B------:R-:W-:Y:S01]  /*42c0*/  FFMA R111, R14.reuse, R5, R111 ;  /* 0x000000050e6f7223 */ /* 0x040fe2000000006f */
[-C--:B------:R-:W-:Y:S01]  /*42d0*/  FFMA R131, R14, R6.reuse, R131 ;  /* 0x000000060e837223 */ /* 0x080fe20000000083 */
[----:B------:R-:W-:Y:S01]  /*42e0*/  FFMA R95, R4, R15, R95 ;  /* 0x0000000f045f7223 */ /* 0x000fe2000000005f */
[C---:B------:R-:W-:Y:S01]  /*42f0*/  FFMA R102, R15.reuse, R5, R102 ;  /* 0x000000050f667223 */ /* 0x040fe20000000066 */
[C---:B------:R-:W-:Y:S01]  /*4300*/  FFMA R135, R15.reuse, R6, R135 ;  /* 0x000000060f877223 */ /* 0x040fe20000000087 */
[----:B------:R-:W-:Y:S01]  /*4310*/  FFMA R106, R15, R7, R106 ;  /* 0x000000070f6a7223 */ /* 0x000fe2000000006a */
[C---:B------:R-:W-:Y:S01]  /*4320*/  FFMA R13, R20.reuse, R4, R77 ;  /* 0x00000004140d7223 */ /* 0x040fe2000000004d */
[C---:B------:R-:W-:Y:S01]  /*4330*/  FFMA R0, R20.reuse, R5, R0 ;  /* 0x0000000514007223 */ /* 0x040fe20000000000 */
[CC--:B------:R-:W-:Y:S01]  /*4340*/  FFMA R139, R20.reuse, R6.reuse, R139 ;  /* 0x00000006148b7223 */ /* 0x0c0fe2000000008b */
[-C--:B------:R-:W-:Y:S01]  /*4350*/  FFMA R84, R20, R7.reuse, R84 ;  /* 0x0000000714547223 */ /* 0x080fe20000000054 */
[-C--:B------:R-:W-:Y:S01]  /*4360*/  FFMA R12, R12, R7.reuse, R76 ;  /* 0x000000070c0c7223 */ /* 0x080fe2000000004c */
        /* <DEDUP_REMOVED lines=13> */
[----:B------:R-:W-:Y:S01]  /*4440*/  MOV R113, R123 ;  /* 0x0000007b00717202 */ /* 0x000fe20000000f00 */
[----:B--23--:R-:W-:Y:S06]  /*4450*/  @P0 BRA `(.L_x_0) ;  /* 0x00000000007c0947 */ /* 0x00cfec0003800000 */
[----:B------:R-:W2:Y:S01]  /*4460*/  S2R R4, SR_TID.X ;  /* 0x0000000000047919 */ /* 0x000ea20000002100 */
[----:B------:R-:W3:Y:S01]  /*4470*/  LDC R6, c[0x0][0x384] ;  /* 0x0000e100ff067b82 */ /* 0x000ee20000000800 */
[----:B--2---:R-:W-:Y:S02]  /*4480*/  SHF.L.U32 R5, R4, 0x2, RZ ;  /* 0x0000000204057819 */ /* 0x004fe400000006ff */
[--C-:B------:R-:W-:Y:S02]  /*4490*/  SHF.R.U32.HI R22, RZ, 0x2, R4.reuse ;  /* 0x00000002ff167819 */ /* 0x100fe40000011604 */
[C---:B------:R-:W-:Y:S02]  /*44a0*/  LOP3.LUT R7, R5.reuse, 0xc, RZ, 0xc0, !PT ;  /* 0x0000000c05077812 */ /* 0x040fe400078ec0ff */
[----:B------:R-:W-:Y:S02]  /*44b0*/  SHF.R.U32.HI R4, RZ, 0x4, R4 ;  /* 0x00000004ff047819 */ /* 0x000fe40000011604 */
[----:B------:R-:W-:Y:S01]  /*44c0*/  LOP3.LUT R5, R5, 0x3c, RZ, 0xc0, !PT ;  /* 0x0000003c05057812 */ /* 0x000fe200078ec0ff */
[----:B------:R-:W-:-:S04]  /*44d0*/  IMAD R22, R22, R3, R7 ;  /* 0x0000000316167224 */ /* 0x000fc800078e0207 */
[----:B---3--:R-:W-:Y:S01]  /*44e0*/  IMAD R5, R4, R6, R5 ;  /* 0x0000000604057224 */ /* 0x008fe200078e0205 */
[CC--:B------:R-:W-:Y:S01]  /*44f0*/  LEA R56, R3.reuse, R22.reuse, 0x5 ;  /* 0x0000001603387211 */ /* 0x0c0fe200078e28ff */
[----:B------:R-:W-:Y:S01]  /*4500*/  IMAD.WIDE R44, R22, 0x4, R112 ;  /* 0x00000004162c7825 */ /* 0x000fe200078e0270 */
[----:B------:R-:W-:Y:S02]  /*4510*/  LEA R53, R3, R22, 0x4 ;  /* 0x0000001603357211 */ /* 0x000fe400078e20ff */
[CC--:B------:R-:W-:Y:S01]  /*4520*/  LEA R65, R6.reuse, R5.reuse, 0x3 ;  /* 0x0000000506417211 */ /* 0x0c0fe200078e18ff */
[----:B------:R-:W-:Y:S01]  /*4530*/  IMAD.WIDE R48, R5, 0x4, R104 ;  /* 0x0000000405307825 */ /* 0x000fe200078e0268 */
[C---:B------:R-:W-:Y:S01]  /*4540*/  LEA R61, R6.reuse, R5, 0x2 ;  /* 0x00000005063d7211 */ /* 0x040fe200078e10ff */
[----:B------:R-:W5:Y:S01]  /*4550*/  LDG.E.128 R44, desc[UR10][R44.64+0x40] ;  /* 0x0000400a2c2c7981 */ /* 0x000f62000c1e1d00 */
[----:B------:R-:W-:Y:S01]  /*4560*/  LEA R69, R3, R56, 0x4 ;  /* 0x0000003803457211 */ /* 0x000fe200078e20ff */
[--C-:B------:R-:W-:Y:S01]  /*4570*/  IMAD.WIDE R52, R53, 0x4, R112.reuse ;  /* 0x0000000435347825 */ /* 0x100fe200078e0270 */
[----:B------:R-:W-:Y:S01]  /*4580*/  LEA R37, R6, R65, 0x2 ;  /* 0x0000004106257211 */ /* 0x000fe200078e10ff */
[----:B------:R-:W5:Y:S02]  /*4590*/  LDG.E.128 R48, desc[UR10][R48.64] ;  /* 0x0000000a30307981 */ /* 0x000f64000c1e1d00 */
[----:B------:R-:W-:-:S02]  /*45a0*/  IMAD.WIDE R56, R56, 0x4, R112 ;  /* 0x0000000438387825 */ /* 0x000fc400078e0270 */
[----:B------:R-:W5:Y:S02]  /*45b0*/  LDG.E.128 R52, desc[UR10][R52.64+0x40] ;  /* 0x0000400a34347981 */ /* 0x000f64000c1e1d00 */
[--C-:B------:R-:W-:Y:S02]  /*45c0*/  IMAD.WIDE R60, R61, 0x4, R104.reuse ;  /* 0x000000043d3c7825 */ /* 0x100fe400078e0268 */
[----:B------:R-:W5:Y:S02]  /*45d0*/  LDG.E.128 R56, desc[UR10][R56.64+0x40] ;  /* 0x0000400a38387981 */ /* 0x000f64000c1e1d00 */
[----:B------:R-:W-:Y:S02]  /*45e0*/  IMAD.WIDE R64, R65, 0x4, R104 ;  /* 0x0000000441407825 */ /* 0x000fe400078e0268 */
[----:B------:R-:W5:Y:S02]  /*45f0*/  LDG.E.128 R60, desc[UR10][R60.64] ;  /* 0x0000000a3c3c7981 */ /* 0x000f64000c1e1d00 */
[----:B------:R-:W-:-:S02]  /*4600*/  IMAD.WIDE R68, R69, 0x4, R112 ;  /* 0x0000000445447825 */ /* 0x000fc400078e0270 */
[----:B------:R-:W5:Y:S02]  /*4610*/  LDG.E.128 R64, desc[UR10][R64.64] ;  /* 0x0000000a40407981 */ /* 0x000f64000c1e1d00 */
[----:B------:R-:W-:Y:S02]  /*4620*/  IMAD.WIDE R36, R37, 0x4, R104 ;  /* 0x0000000425247825 */ /* 0x000fe400078e0268 */
[----:B------:R-:W5:Y:S04]  /*4630*/  LDG.E.128 R68, desc[UR10][R68.64+0x40] ;  /* 0x0000400a44447981 */ /* 0x000f68000c1e1d00 */
[----:B------:R-:W5:Y:S02]  /*4640*/  LDG.E.128 R36, desc[UR10][R36.64] ;  /* 0x0000000a24247981 */ /* 0x000f64000c1e1d00 */
.L_x_0:
[----:B------:R-:W2:Y:S01]  /*4650*/  LDS.128 R4, [R101+0xf00] ;  /* 0x000f000065047984 */ /* 0x000ea20000000c00 */
[-C--:B0-----:R-:W-:Y:S01]  /*4660*/  FFMA R138, R28, R75.reuse, R92 ;  /* 0x0000004b1c8a7223 */ /* 0x081fe2000000005c */
[----:B------:R-:W-:Y:S01]  /*4670*/  FFMA R98, R30, R75, R122 ;  /* 0x0000004b1e627223 */ /* 0x000fe2000000007a */
[----:B------:R-:W-:Y:S01]  /*4680*/  FFMA R23, R72, R31, R9 ;  /* 0x0000001f48177223 */ /* 0x000fe20000000009 */
[----:B------:R-:W0:Y:S01]  /*4690*/  LDS.128 R24, [R101+0xf10] ;  /* 0x000f100065187984 */ /* 0x000e220000000c00 */
[----:B------:R-:W-:Y:S01]  /*46a0*/  FFMA R140, R28, R73, R8 ;  /* 0x000000491c8c7223 */ /* 0x000fe20000000008 */
[----:B------:R-:W-:Y:S01]  /*46b0*/  FFMA R94, R31, R75, R96 ;  /* 0x0000004b1f5e7223 */ /* 0x000fe20000000060 */
[C---:B-1----:R-:W-:Y:S01]  /*46c0*/  FFMA R9, R72.reuse, R32, R11 ;  /* 0x0000002048097223 */ /* 0x042fe2000000000b */
[----:B------:R-:W1:Y:S01]  /*46d0*/  LDS.128 R76, [R99+0xf00] ;  /* 0x000f0000634c7984 */ /* 0x000e620000000c00 */
[----:B------:R-:W-:Y:S01]  /*46e0*/  FFMA R22, R75, R33, R2 ;  /* 0x000000214b167223 */ /* 0x000fe20000000002 */
[C---:B------:R-:W-:Y:S01]  /*46f0*/  FFMA R21, R72.reuse, R34, R87 ;  /* 0x0000002248157223 */ /* 0x040fe20000000057 */
[-C--:B------:R-:W-:Y:S01]  /*4700*/  FFMA R91, R72, R35.reuse, R19 ;  /* 0x00000023485b7223 */ /* 0x080fe20000000013 */
[----:B------:R3:W0:Y:S01]  /*4710*/  LDS.128 R80, [R99+0xf10] ;  /* 0x000f100063507984 */ /* 0x0006220000000c00 */
[-C--:B------:R-:W-:Y:S01]  /*4720*/  FFMA R90, R73, R35.reuse, R86 ;  /* 0x00000023495a7223 */ /* 0x080fe20000000056 */
[----:B------:R-:W-:Y:S01]  /*4730*/  FFMA R92, R75, R35, R88 ;  /* 0x000000234b5c7223 */ /* 0x000fe20000000058 */
[C---:B----4-:R-:W-:Y:S01]  /*4740*/  FFMA R122, R28.reuse, R43, R12 ;  /* 0x0000002b1c7a7223 */ /* 0x050fe2000000000c */
[C---:B------:R-:W-:Y:S01]  /*4750*/  FFMA R127, R28.reuse, R72, R127 ;  /* 0x000000481c7f7223 */ /* 0x040fe2000000007f */
[-C--:B------:R-:W-:Y:S01]  /*4760*/  FFMA R125, R28, R74.reuse, R125 ;  /* 0x0000004a1c7d7223 */ /* 0x080fe2000000007d */
[C---:B------:R-:W-:Y:S01]  /*4770*/  FFMA R115, R72.reuse, R29, R115 ;  /* 0x0000001d48737223 */ /* 0x040fe20000000073 */
[C---:B------:R-:W-:Y:S01]  /*4780*/  FFMA R118, R29.reuse, R73, R118 ;  /* 0x000000491d767223 */ /* 0x040fe20000000076 */
[C---:B------:R-:W-:Y:S01]  /*4790*/  FFMA R129, R29.reuse, R74, R129 ;  /* 0x0000004a1d817223 */ /* 0x040fe20000000081 */
[----:B------:R-:W-:Y:S01]  /*47a0*/  FFMA R116, R29, R75, R116 ;  /* 0x0000004b1d747223 */ /* 0x000fe20000000074 */
[-C--:B------:R-:W-:Y:S01]  /*47b0*/  FFMA R85, R72, R30.reuse, R85 ;  /* 0x0000001e48557223 */ /* 0x080fe20000000055 */
[C---:B------:R-:W-:Y:S01]  /*47c0*/  FFMA R108, R73.reuse, R30, R108 ;  /* 0x0000001e496c7223 */ /* 0x040fe2000000006c */
[-C--:B------:R-:W-:Y:S01]  /*47d0*/  FFMA R133, R30, R74.reuse, R133 ;  /* 0x0000004a1e857223 */ /* 0x080fe20000000085 */
[CC--:B------:R-:W-:Y:S01]  /*47e0*/  FFMA R10, R73.reuse, R31.reuse, R10 ;  /* 0x0000001f490a7223 */ /* 0x0c0fe2000000000a */
[----:B------:R-:W-:Y:S01]  /*47f0*/  FFMA R137, R74, R31, R137 ;  /* 0x0000001f4a897223 */ /* 0x000fe20000000089 */
[C---:B------:R-:W-:Y:S01]  /*4800*/  FFMA R8, R32.reuse, R73, R93 ;  /* 0x0000004920087223 */ /* 0x040fe2000000005d */
[C---:B------:R-:W-:Y:S01]  /*4810*/  FFMA R147, R32.reuse, R74, R147 ;  /* 0x0000004a20937223 */ /* 0x040fe20000000093 */
[----:B------:R-:W-:Y:S01]  /*4820*/  FFMA R126, R32, R75, R126 ;  /* 0x0000004b207e7223 */ /* 0x000fe2000000007e */
[-C--:B------:R-:W-:Y:S01]  /*4830*/  FFMA R17, R72, R33.reuse, R17 ;  /* 0x0000002148117223 */ /* 0x080fe20000000011 */
[CC--:B------:R-:W-:Y:S01]  /*4840*/  FFMA R16, R73.reuse, R33.reuse, R16 ;  /* 0x0000002149107223 */ /* 0x0c0fe20000000010 */
[C---:B------:R-:W-:Y:S01]  /*4850*/  FFMA R149, R74.reuse, R33, R149 ;  /* 0x000000214a957223 */ /* 0x040fe20000000095 */
[-C--:B------:R-:W-:Y:S01]  /*4860*/  FFMA R18, R73, R34.reuse, R18 ;  /* 0x0000002249127223 */ /* 0x080fe20000000012 */
[CC--:B------:R-:W-:Y:S01]  /*4870*/  FFMA R151, R74.reuse, R34.reuse, R151 ;  /* 0x000000224a977223 */ /* 0x0c0fe20000000097 */
[----:B------:R-:W-:Y:S01]  /*4880*/  FFMA R128, R75, R34, R128 ;  /* 0x000000224b807223 */ /* 0x000fe20000000080 */
[----:B------:R-:W-:Y:S01]  /*4890*/  FFMA R153, R74, R35, R153 ;  /* 0x000000234a997223 */ /* 0x000fe20000000099 */
[C---:B------:R-:W-:Y:S01]  /*48a0*/  FFMA R89, R28.reuse, R40, R89 ;  /* 0x000000281c597223 */ /* 0x040fe20000000059 */
        /* <DEDUP_REMOVED lines=8> */
[CC--:B---3--:R-:W-:Y:S01]  /*4930*/  FFMA R99, R30.reuse, R42.reuse, R131 ;  /* 0x0000002a1e637223 */ /* 0x0c8fe20000000083 */
[----:B------:R-:W-:Y:S01]  /*4940*/  FFMA R14, R30, R43, R14 ;  /* 0x0000002b1e0e7223 */ /* 0x000fe2000000000e */
[----:B------:R-:W-:Y:S01]  /*4950*/  FFMA R11, R40, R31, R95 ;  /* 0x0000001f280b7223 */ /* 0x000fe2000000005f */
        /* <DEDUP_REMOVED lines=19> */
[----:B012---:R-:W-:Y:S06]  /*4a90*/  @P1 BRA `(.L_x_1) ;  /* 0x00000000007c1947 */ /* 0x007fec0003800000 */
[----:B------:R-:W-:Y:S01]  /*4aa0*/  ULEA UR6, UR5, UR7, 0xc ;  /* 0x0000000705067291 */ /* 0x000fe2000f8e60ff */
[----:B------:R-:W-:Y:S01]  /*4ab0*/  SHF.L.U32 R28, R119, 0xa, RZ ;  /* 0x0000000a771c7819 */ /* 0x000fe200000006ff */
[----:B------:R-:W-:Y:S02]  /*4ac0*/  ULEA UR7, UR5, UR9, 0xc ;  /* 0x0000000905077291 */ /* 0x000fe4000f8e60ff */
[----:B------:R-:W-:Y:S01]  /*4ad0*/  ULOP3.LUT UR5, UR5, 0x1, URZ, 0x3c, !UPT ;  /* 0x0000000105057892 */ /* 0x000fe2000f8e3cff */
[----:B------:R-:W-:-:S03]  /*4ae0*/  LOP3.LUT R84, R28, 0xffc, R119, 0xc8, !PT ;  /* 0x00000ffc1c547812 */ /* 0x000fc600078ec877 */
[----:B------:R-:W-:Y:S02]  /*4af0*/  LEA R15, R119, UR7, 0x4 ;  /* 0x00000007770f7c11 */ /* 0x000fe4000f8e20ff */
[----:B-----5:R0:W-:Y:S04]  /*4b00*/  STS [R84+UR6], R44 ;  /* 0x0000002c54007988 */ /* 0x0201e80008000806 */
[----:B------:R0:W-:Y:S04]  /*4b10*/  STS [R84+UR6+0x100], R45 ;  /* 0x0001002d54007988 */ /* 0x0001e80008000806 */
        /* <DEDUP_REMOVED lines=14> */
[----:B------:R0:W-:Y:S04]  /*4c00*/  STS.128 [R15], R48 ;  /* 0x000000300f007388 */ /* 0x0001e80000000c00 */
[----:B------:R0:W-:Y:S04]  /*4c10*/  STS.128 [R15+0x400], R60 ;  /* 0x0004003c0f007388 */ /* 0x0001e80000000c00 */
[----:B------:R0:W-:Y:S04]  /*4c20*/  STS.128 [R15+0x800], R64 ;  /* 0x000800400f007388 */ /* 0x0001e80000000c00 */
[----:B------:R0:W-:Y:S01]  /*4c30*/  STS.128 [R15+0xc00], R36 ;  /* 0x000c00240f007388 */ /* 0x0001e20000000c00 */
[----:B------:R-:W-:Y:S06]  /*4c40*/  BAR.SYNC.DEFER_BLOCKING 0x0 ;  /* 0x0000000000007b1d */ /* 0x000fec0000010000 */
[----:B------:R0:W1:Y:S04]  /*4c50*/  LDS.128 R28, [R97+UR6] ;  /* 0x00000006611c7984 */ /* 0x0000680008000c00 */
[----:B------:R0:W2:Y:S04]  /*4c60*/  LDS.128 R32, [R97+UR6+0x10] ;  /* 0x0000100661207984 */ /* 0x0000a80008000c00 */
[----:B------:R0:W3:Y:S04]  /*4c70*/  LDS.128 R72, [R100+UR7] ;  /* 0x0000000764487984 */ /* 0x0000e80008000c00 */
[----:B------:R0:W4:Y:S02]  /*4c80*/  LDS.128 R40, [R100+UR7+0x10] ;  /* 0x0000100764287984 */ /* 0x0001240008000c00 */
.L_x_1:
[----:B------:R-:W-:Y:S01]  /*4c90*/  ISETP.LE.AND P0, PT, R3, UR4, PT ;  /* 0x0000000403007c0c */ /* 0x000fe2000bf03270 */
[C---:B------:R-:W-:Y:S01]  /*4ca0*/  FFMA R127, R4.reuse, R76, R127 ;  /* 0x0000004c047f7223 */ /* 0x040fe2000000007f */
[C---:B------:R-:W-:Y:S01]  /*4cb0*/  FFMA R130, R4.reuse, R77, R140 ;  /* 0x0000004d04827223 */ /* 0x040fe2000000008c */
[C---:B------:R-:W-:Y:S01]  /*4cc0*/  FFMA R125, R4.reuse, R78, R125 ;  /* 0x0000004e047d7223 */ /* 0x040fe2000000007d */
[C---:B------:R-:W-:Y:S01]  /*4cd0*/  FFMA R124, R4.reuse, R79, R138 ;  /* 0x0000004f047c7223 */ /* 0x040fe2000000008a */
[C---:B------:R-:W-:Y:S01]  /*4ce0*/  FFMA R131, R4.reuse, R80, R89 ;  /* 0x0000005004837223 */ /* 0x040fe20000000059 */
[C---:B------:R-:W-:Y:S01]  /*4cf0*/  FFMA R120, R4.reuse, R81, R120 ;  /* 0x0000005104787223 */ /* 0x040fe20000000078 */
[C---:B------:R-:W-:Y:S01]  /*4d00*/  FFMA R121, R4.reuse, R82, R121 ;  /* 0x0000005204797223 */ /* 0x040fe20000000079 */
[----:B------:R-:W-:Y:S01]  /*4d10*/  FFMA R122, R4, R83, R122 ;  /* 0x00000053047a7223 */ /* 0x000fe2000000007a */
[-C--:B------:R-:W-:Y:S01]  /*4d20*/  FFMA R103, R76, R6.reuse, R85 ;  /* 0x000000064c677223 */ /* 0x080fe20000000055 */
[----:B------:R-:W-:Y:S01]  /*4d30*/  FFMA R108, R77, R6, R108 ;  /* 0x000000064d6c7223 */ /* 0x000fe2000000006c */
[C---:B------:R-:W-:Y:S01]  /*4d40*/  FFMA R101, R6.reuse, R78, R133 ;  /* 0x0000004e06657223 */ /* 0x040fe20000000085 */
[C---:B------:R-:W-:Y:S01]  /*4d50*/  FFMA R106, R6.reuse, R79, R98 ;  /* 0x0000004f066a7223 */ /* 0x040fe20000000062 */
[C---:B0-----:R-:W-:Y:S01]  /*4d60*/  FFMA R97, R6.reuse, R80, R87 ;  /* 0x0000005006617223 */ /* 0x041fe20000000057 */
[C---:B------:R-:W-:Y:S01]  /*4d70*/  FFMA R100, R6.reuse, R81, R96 ;  /* 0x0000005106647223 */ /* 0x040fe20000000060 */
[C---:B------:R-:W-:Y:S01]  /*4d80*/  FFMA R99, R6.reuse, R82, R99 ;  /* 0x0000005206637223 */ /* 0x040fe20000000063 */
[----:B------:R-:W-:Y:S01]  /*4d90*/  FFMA R102, R6, R83, R14 ;  /* 0x0000005306667223 */ /* 0x000fe2000000000e */
[----:B------:R-:W-:Y:S01]  /*4da0*/  FFMA R85, R7, R80, R11 ;  /* 0x0000005007557223 */ /* 0x000fe2000000000b */
[----:B------:R-:W-:Y:S01]  /*4db0*/  FFMA R4, R77, R24, R8 ;  /* 0x000000184d047223 */ /* 0x000fe20000000008 */
[C---:B------:R-:W-:Y:S01]  /*4dc0*/  FFMA R115, R76.reuse, R5, R115 ;  /* 0x000000054c737223 */ /* 0x040fe20000000073 */
[C---:B------:R-:W-:Y:S01]  /*4dd0*/  FFMA R118, R5.reuse, R77, R118 ;  /* 0x0000004d05767223 */ /* 0x040fe20000000076 */
[C---:B------:R-:W-:Y:S01]  /*4de0*/  FFMA R111, R5.reuse, R78, R129 ;  /* 0x0000004e056f7223 */ /* 0x040fe20000000081 */
[C---:B------:R-:W-:Y:S01]  /*4df0*/  FFMA R116, R5.reuse, R79, R116 ;  /* 0x0000004f05747223 */ /* 0x040fe20000000074 */
[C---:B------:R-:W-:Y:S01]  /*4e00*/  FFMA R107, R5.reuse, R80, R107 ;  /* 0x00000050056b7223 */ /* 0x040fe2000000006b */
[C---:B------:R-:W-:Y:S01]  /*4e10*/  FFMA R110, R5.reuse, R81, R110 ;  /* 0x00000051056e7223 */ /* 0x040fe2000000006e */
[CC--:B------:R-:W-:Y:S01]  /*4e20*/  FFMA R109, R5.reuse, R82.reuse, R109 ;  /* 0x00000052056d7223 */ /* 0x0c0fe2000000006d */
[----:B------:R-:W-:Y:S01]  /*4e30*/  FFMA R114, R5, R83, R114 ;  /* 0x0000005305727223 */ /* 0x000fe20000000072 */
        /* <DEDUP_REMOVED lines=8> */
[----:B------:R-:W-:Y:S01]  /*4ec0*/  FFMA R8, R24, R83, R12 ;  /* 0x0000005318087223 */ /* 0x000fe2000000000c */
[-C--:B------:R-:W-:Y:S01]  /*4ed0*/  FFMA R9, R78, R24.reuse, R147 ;  /* 0x000000184e097223 */ /* 0x080fe20000000093 */
[----:B------:R-:W-:Y:S01]  /*4ee0*/  FFMA R2, R79, R24, R126 ;  /* 0x000000184f027223 */ /* 0x000fe2000000007e */
[C---:B------:R-:W-:Y:S01]  /*4ef0*/  FFMA R7, R24.reuse, R80, R13 ;  /* 0x0000005018077223 */ /* 0x040fe2000000000d */
[C---:B------:R-:W-:Y:S01]  /*4f00*/  FFMA R0, R24.reuse, R81, R0 ;  /* 0x0000005118007223 */ /* 0x040fe20000000000 */
[-C--:B------:R-:W-:Y:S01]  /*4f10*/  FFMA R5, R24, R82.reuse, R139 ;  /* 0x0000005218057223 */ /* 0x080fe2000000008b */
[-C--:B------:R-:W-:Y:S01]  /*4f20*/  FFMA R10, R76, R25.reuse, R17 ;  /* 0x000000194c0a7223 */ /* 0x080fe20000000011 */
[-C--:B------:R-:W-:Y:S01]  /*4f30*/  FFMA R12, R77, R25.reuse, R16 ;  /* 0x000000194d0c7223 */ /* 0x080fe20000000010 */
[-C--:B------:R-:W-:Y:S01]  /*4f40*/  FFMA R13, R78, R25.reuse, R149 ;  /* 0x000000194e0d7223 */ /* 0x080fe20000000095 */
[-C--:B------:R-:W-:Y:S01]  /*4f50*/  FFMA R14, R79, R25.reuse, R22 ;  /* 0x000000194f0e7223 */ /* 0x080fe20000000016 */
[----:B------:R-:W-:Y:S01]  /*4f60*/  FFMA R15, R80, R25, R141 ;  /* 0x00000019500f7223 */ /* 0x000fe2000000008d */
[C---:B------:R-:W-:Y:S01]  /*4f70*/  FFMA R16, R25.reuse, R81, R142 ;  /* 0x0000005119107223 */ /* 0x040fe2000000008e */
[C---:B------:R-:W-:Y:S01]  /*4f80*/  FFMA R17, R25.reuse, R82, R143 ;  /* 0x0000005219117223 */ /* 0x040fe2000000008f */
[----:B------:R-:W-:Y:S01]  /*4f90*/  FFMA R24, R25, R83, R20 ;  /* 0x0000005319187223 */ /* 0x000fe20000000014 */
[----:B------:R-:W-:Y:S01]  /*4fa0*/  IADD3 R112, P1, PT, R112, 0x40, RZ ;  /* 0x0000004070707810 */ /* 0x000fe20007f3e0ff */
[-C--:B------:R-:W-:Y:S01]  /*4fb0*/  FFMA R25, R76, R26.reuse, R21 ;  /* 0x0000001a4c197223 */ /* 0x080fe20000000015 */
[-C--:B------:R-:W-:Y:S01]  /*4fc0*/  FFMA R22, R77, R26.reuse, R18 ;  /* 0x0000001a4d167223 */ /* 0x080fe20000000012 */
[-C--:B------:R-:W-:Y:S01]  /*4fd0*/  FFMA R21, R80, R26.reuse, R19 ;  /* 0x0000001a50157223 */ /* 0x080fe20000000013 */
[-C--:B------:R-:W-:Y:S01]  /*4fe0*/  FFMA R18, R81, R26.reuse, R88 ;  /* 0x0000001a51127223 */ /* 0x080fe20000000058 */
[-C--:B------:R-:W-:Y:S01]  /*4ff0*/  FFMA R23, R78, R26.reuse, R151 ;  /* 0x0000001a4e177223 */ /* 0x080fe20000000097 */
[----:B------:R-:W-:Y:S01]  /*5000*/  FFMA R20, R79, R26, R128 ;  /* 0x0000001a4f147223 */ /* 0x000fe20000000080 */
[----:B------:R-:W-:Y:S01]  /*5010*/  FFMA R19, R26, R82, R155 ;  /* 0x000000521a137223 */ /* 0x000fe2000000009b */
[----:B------:R-:W-:Y:S01]  /*5020*/  FFMA R88, R76, R27, R91 ;  /* 0x0000001b4c587223 */ /* 0x000fe2000000005b */
[----:B------:R-:W-:Y:S01]  /*5030*/  FFMA R26, R26, R83, R132 ;  /* 0x000000531a1a7223 */ /* 0x000fe20000000084 */
[-C--:B------:R-:W-:Y:S01]  /*5040*/  FFMA R90, R77, R27.reuse, R90 ;  /* 0x0000001b4d5a7223 */ /* 0x080fe2000000005a */
[-C--:B------:R-:W-:Y:S01]  /*5050*/  FFMA R89, R78, R27.reuse, R153 ;  /* 0x0000001b4e597223 */ /* 0x080fe20000000099 */
[-C--:B------:R-:W-:Y:S01]  /*5060*/  FFMA R92, R79, R27.reuse, R92 ;  /* 0x0000001b4f5c7223 */ /* 0x080fe2000000005c */
[-C--:B------:R-:W-:Y:S01]  /*5070*/  FFMA R91, R80, R27.reuse, R157 ;  /* 0x0000001b505b7223 */ /* 0x080fe2000000009d */
[-C--:B------:R-:W-:Y:S01]  /*5080*/  FFMA R94, R81, R27.reuse, R134 ;  /* 0x0000001b515e7223 */ /* 0x080fe20000000086 */
[----:B------:R-:W-:Y:S01]  /*5090*/  FFMA R93, R82, R27, R145 ;  /* 0x0000001b525d7223 */ /* 0x000fe20000000091 */
[----:B------:R-:W-:Y:S01]  /*50a0*/  FFMA R98, R27, R83, R136 ;  /* 0x000000531b627223 */ /* 0x000fe20000000088 */
[----:B------:R-:W-:Y:S01]  /*50b0*/  IADD3.X R123, PT, PT, RZ, R113, RZ, P1, !PT ;  /* 0x00000071ff7b7210 */ /* 0x000fe20000ffe4ff */
[----:B------:R-:W-:Y:S06]  /*50c0*/  @!P0 BRA `(.L_x_2) ;  /* 0xffffffb400ac8947 */ /* 0x000fec000383ffff */
[----:B------:R-:W-:Y:S01]  /*50d0*/  S2UR UR4, SR_CTAID.Y ;  /* 0x00000000000479c3 */ /* 0x000fe20000002600 */
[----:B------:R-:W0:Y:S01]  /*50e0*/  LDCU UR6, c[0x0][0x384] ;  /* 0x00007080ff0677ac */ /* 0x000e220008000800 */
[C---:B------:R-:W-:Y:S02]  /*50f0*/  SHF.L.U32 R27, R119.reuse, 0x3, RZ ;  /* 0x00000003771b7819 */ /* 0x040fe400000006ff */
[----:B------:R-:W-:Y:S01]  /*5100*/  LOP3.LUT R119, R119, 0x3f8, RZ, 0xc0, !PT ;  /* 0x000003f877777812 */ /* 0x000fe200078ec0ff */
[----:B------:R-:W2:Y:S01]  /*5110*/  LDCU.128 UR12, c[0x0][0x3a0] ;  /* 0x00007400ff0c77ac */ /* 0x000ea20008000c00 */
[----:B-1----:R-:W-:Y:S02]  /*5120*/  LOP3.LUT R28, R27, 0x38, RZ, 0xc0, !PT ;  /* 0x000000381b1c7812 */ /* 0x002fe400078ec0ff */
[----:B------:R-:W1:Y:S03]  /*5130*/  S2UR UR5, SR_CTAID.X ;  /* 0x00000000000579c3 */ /* 0x000e660000002500 */
[----:B0-----:R-:W-:Y:S01]  /*5140*/  IMAD R119, R119, UR6, R28 ;  /* 0x0000000677777c24 */ /* 0x001fe2000f8e021c */
[----:B-1----:R-:W-:-:S04]  /*5150*/  UIMAD UR4, UR4, UR6, UR5 ;  /* 0x00000006040472a4 */ /* 0x002fc8000f8e0205 */
[----:B------:R-:W-:-:S04]  /*5160*/  USHF.L.U32 UR4, UR4, 0x6, URZ ;  /* 0x0000000604047899 */ /* 0x000fc800080006ff */
[----:B------:R-:W-:Y:S02]  /*5170*/  USHF.R.S32.HI UR5, URZ, 0x1f, UR4 ;  /* 0x0000001fff057899 */ /* 0x000fe40008011404 */
[----:B------:R-:W-:-:S04]  /*5180*/  IADD3 R27, P0, PT, R119, UR4, RZ ;  /* 0x00000004771b7c10 */ /* 0x000fc8000ff1e0ff */
[----:B------:R-:W-:Y:S02]  /*5190*/  LEA.HI.X.SX32 R28, R119, UR5, 0x1, P0 ;  /* 0x00000005771c7c11 */ /* 0x000fe400080f0eff */
[----:B--2--5:R-:W-:-:S04]  /*51a0*/  LEA R46, P0, R27, UR12, 0x2 ;  /* 0x0000000c1b2e7c11 */ /* 0x024fc8000f8010ff */
[----:B------:R-:W-:-:S05]  /*51b0*/  LEA.HI.X R47, R27, UR13, R28, 0x2, P0 ;  /* 0x0000000d1b2f7c11 */ /* 0x000fca00080f141c */
[----:B------:R-:W2:Y:S04]  /*51c0*/  LDG.E.128 R32, desc[UR10][R46.64] ;  /* 0x0000000a2e207981 */ /* 0x000ea8000c1e1d00 */
[----:B------:R-:W3:Y:S01]  /*51d0*/  LDG.E.128 R28, desc[UR10][R46.64+0x10] ;  /* 0x0000100a2e1c7981 */ /* 0x000ee2000c1e1d00 */
[----:B------:R-:W-:Y:S01]  /*51e0*/  IADD3 R119, PT, PT, R119, UR6, RZ ;  /* 0x0000000677777c10 */ /* 0x000fe2000fffe0ff */
[----:B------:R-:W-:Y:S01]  /*51f0*/  FMUL R127, R127, UR14 ;  /* 0x0000000e7f7f7c20 */ /* 0x000fe20008400000 */
[----:B------:R-:W-:Y:S01]  /*5200*/  FMUL R130, R130, UR14 ;  /* 0x0000000e82827c20 */ /* 0x000fe20008400000 */
[----:B------:R-:W-:Y:S01]  /*5210*/  FMUL R125, R125, UR14 ;  /* 0x0000000e7d7d7c20 */ /* 0x000fe20008400000 */
[----:B------:R-:W-:Y:S01]  /*5220*/  IADD3 R27, P0, PT, R119, UR4, RZ ;  /* 0x00000004771b7c10 */ /* 0x000fe2000ff1e0ff */
[----:B------:R-:W-:Y:S01]  /*5230*/  FMUL R124, R124, UR14 ;  /* 0x0000000e7c7c7c20 */ /* 0x000fe20008400000 */
[----:B------:R-:W-:Y:S01]  /*5240*/  FMUL R131, R131, UR14 ;  /* 0x0000000e83837c20 */ /* 0x000fe20008400000 */
[----:B------:R-:W-:Y:S01]  /*5250*/  FMUL R120, R120, UR14 ;  /* 0x0000000e78787c20 */ /* 0x000fe20008400000 */
[----:B------:R-:W-:Y:S01]  /*5260*/  LEA.HI.X.SX32 R36, R119, UR5, 0x1, P0 ;  /* 0x0000000577247c11 */ /* 0x000fe200080f0eff */
[----:B------:R-:W-:Y:S01]  /*5270*/  FMUL R121, R121, UR14 ;  /* 0x0000000e79797c20 */ /* 0x000fe20008400000 */
[----:B------:R-:W-:Y:S01]  /*5280*/  LEA R44, P0, R27, UR12, 0x2 ;  /* 0x0000000c1b2c7c11 */ /* 0x000fe2000f8010ff */
[----:B------:R-:W-:-:S03]  /*5290*/  FMUL R122, R122, UR14 ;  /* 0x0000000e7a7a7c20 */ /* 0x000fc60008400000 */
[----:B------:R-:W-:Y:S01]  /*52a0*/  LEA.HI.X R45, R27, UR13, R36, 0x2, P0 ;  /* 0x0000000d1b2d7c11 */ /* 0x000fe200080f1424 */
[----:B--2---:R-:W-:Y:S01]  /*52b0*/  FFMA R32, R32, UR15, R127 ;  /* 0x0000000f20207c23 */ /* 0x004fe2000800007f */
[----:B------:R-:W-:Y:S01]  /*52c0*/  FFMA R33, R33, UR15, R130 ;  /* 0x0000000f21217c23 */ /* 0x000fe20008000082 */
[----:B------:R-:W-:Y:S01]  /*52d0*/  FFMA R34, R34, UR15, R125 ;  /* 0x0000000f22227c23 */ /* 0x000fe2000800007d */
[----:B------:R-:W-:Y:S01]  /*52e0*/  FFMA R35, R35, UR15, R124 ;  /* 0x0000000f23237c23 */ /* 0x000fe2000800007c */
[----:B---3--:R-:W-:Y:S01]  /*52f0*/  FFMA R36, R28, UR15, R131 ;  /* 0x0000000f1c247c23 */ /* 0x008fe20008000083 */
[----:B------:R-:W-:Y:S01]  /*5300*/  FFMA R37, R29, UR15, R120 ;  /* 0x0000000f1d257c23 */ /* 0x000fe20008000078 */
[----:B------:R-:W-:Y:S01]  /*5310*/  FFMA R38, R30, UR15, R121 ;  /* 0x0000000f1e267c23 */ /* 0x000fe20008000079 */
[----:B------:R-:W-:Y:S01]  /*5320*/  FFMA R39, R31, UR15, R122 ;  /* 0x0000000f1f277c23 */ /* 0x000fe2000800007a */
[----:B------:R0:W-:Y:S04]  /*5330*/  STG.E.128 desc[UR10][R46.64], R32 ;  /* 0x000000202e007986 */ /* 0x0001e8000c101d0a */
[----:B------:R1:W-:Y:S04]  /*5340*/  STG.E.128 desc[UR10][R46.64+0x10], R36 ;  /* 0x000010242e007986 */ /* 0x0003e8000c101d0a */
[----:B----4-:R-:W0:Y:S04]  /*5350*/  LDG.E.128 R40, desc[UR10][R44.64] ;  /* 0x0000000a2c287981 */ /* 0x010e28000c1e1d00 */
[----:B------:R-:W1:Y:S01]  /*5360*/  LDG.E.128 R28, desc[UR10][R44.64+0x10] ;  /* 0x0000100a2c1c7981 */ /* 0x000e62000c1e1d00 */
        /* <DEDUP_REMOVED lines=10> */
[----:B------:R-:W-:Y:S01]  /*5410*/  FMUL R114, R114, UR14 ;  /* 0x0000000e72727c20 */ /* 0x000fe20008400000 */
[----:B------:R-:W-:-:S04]  /*5420*/  LEA R48, P0, R27, UR12, 0x2 ;  /* 0x0000000c1b307c11 */ /* 0x000fc8000f8010ff */
[----:B------:R-:W-:Y:S01]  /*5430*/  LEA.HI.X R49, R27, UR13, R50, 0x2, P0 ;  /* 0x0000000d1b317c11 */ /* 0x000fe200080f1432 */
[----:B0-----:R-:W-:Y:S01]  /*5440*/  FFMA R32, R40, UR15, R115 ;  /* 0x0000000f28207c23 */ /* 0x001fe20008000073 */
[----:B------:R-:W-:Y:S01]  /*5450*/  FFMA R33, R41, UR15, R118 ;  /* 0x0000000f29217c23 */ /* 0x000fe20008000076 */
[----:B------:R-:W-:Y:S01]  /*5460*/  FFMA R34, R42, UR15, R111 ;  /* 0x0000000f2a227c23 */ /* 0x000fe2000800006f */
[----:B------:R-:W-:Y:S01]  /*5470*/  FFMA R35, R43, UR15, R116 ;  /* 0x0000000f2b237c23 */ /* 0x000fe20008000074 */
[----:B-1----:R-:W-:Y:S01]  /*5480*/  FFMA R36, R28, UR15, R107 ;  /* 0x0000000f1c247c23 */ /* 0x002fe2000800006b */
[----:B------:R-:W-:Y:S01]  /*5490*/  FFMA R37, R29, UR15, R110 ;  /* 0x0000000f1d257c23 */ /* 0x000fe2000800006e */
[----:B------:R-:W-:Y:S01]  /*54a0*/  FFMA R38, R30, UR15, R109 ;  /* 0x0000000f1e267c23 */ /* 0x000fe2000800006d */
[----:B------:R-:W-:Y:S01]  /*54b0*/  FFMA R39, R31, UR15, R114 ;  /* 0x0000000f1f277c23 */ /* 0x000fe20008000072 */
[----:B------:R0:W-:Y:S04]  /*54c0*/  STG.E.128 desc[UR10][R44.64], R32 ;  /* 0x000000202c007986 */ /* 0x0001e8000c101d0a */
[----:B------:R1:W-:Y:S04]  /*54d0*/  STG.E.128 desc[UR10][R44.64+0x10], R36 ;  /* 0x000010242c007986 */ /* 0x0003e8000c101d0a */
[----:B------:R-:W0:Y:S04]  /*54e0*/  LDG.E.128 R40, desc[UR10][R48.64] ;  /* 0x0000000a30287981 */ /* 0x000e28000c1e1d00 */
[----:B------:R-:W2:Y:S01]  /*54f0*/  LDG.E.128 R28, desc[UR10][R48.64+0x10] ;  /* 0x0000100a301c7981 */ /* 0x000ea2000c1e1d00 */
        /* <DEDUP_REMOVED lines=17> */
[----:B--2---:R-:W-:Y:S01]  /*5610*/  FFMA R28, R28, UR15, R97 ;  /* 0x0000000f1c1c7c23 */ /* 0x004fe20008000061 */
[----:B------:R-:W-:Y:S01]  /*5620*/  FFMA R29, R29, UR15, R100 ;  /* 0x0000000f1d1d7c23 */ /* 0x000fe20008000064 */
[----:B------:R-:W-:Y:S01]  /*5630*/  FFMA R30, R30, UR15, R99 ;  /* 0x0000000f1e1e7c23 */ /* 0x000fe20008000063 */
[----:B------:R-:W-:Y:S01]  /*5640*/  FFMA R31, R31, UR15, R102 ;  /* 0x0000000f1f1f7c23 */ /* 0x000fe20008000066 */
[----:B------:R-:W-:Y:S04]  /*5650*/  STG.E.128 desc[UR10][R48.64], R32 ;  /* 0x0000002030007986 */ /* 0x000fe8000c101d0a */
[----:B------:R0:W-:Y:S04]  /*5660*/  STG.E.128 desc[UR10][R48.64+0x10], R28 ;  /* 0x0000101c30007986 */ /* 0x0001e8000c101d0a */
[----:B-1----:R-:W2:Y:S04]  /*5670*/  LDG.E.128 R36, desc[UR10][R46.64] ;  /* 0x0000000a2e247981 */ /* 0x002ea8000c1e1d00 */
[----:B------:R-:W0:Y:S01]  /*5680*/  LDG.E.128 R40, desc[UR10][R46.64+0x10] ;  /* 0x0000100a2e287981 */ /* 0x000e22000c1e1d00 */
        /* <DEDUP_REMOVED lines=17> */
[----:B0-----:R-:W-:Y:S01]  /*57a0*/  FFMA R48, R40, UR15, R85 ;  /* 0x0000000f28307c23 */ /* 0x001fe20008000055 */
[----:B------:R-:W-:Y:S01]  /*57b0*/  FFMA R49, R41, UR15, R86 ;  /* 0x0000000f29317c23 */ /* 0x000fe20008000056 */
[----:B------:R-:W-:Y:S01]  /*57c0*/  FFMA R50, R42, UR15, R11 ;  /* 0x0000000f2a327c23 */ /* 0x000fe2000800000b */
[----:B------:R-:W-:Y:S01]  /*57d0*/  FFMA R51, R43, UR15, R6 ;  /* 0x0000000f2b337c23 */ /* 0x000fe20008000006 */
[----:B------:R0:W-:Y:S04]  /*57e0*/  STG.E.128 desc[UR10][R46.64], R36 ;  /* 0x000000242e007986 */ /* 0x0001e8000c101d0a */
[----:B------:R-:W-:Y:S04]  /*57f0*/  STG.E.128 desc[UR10][R46.64+0x10], R48 ;  /* 0x000010302e007986 */ /* 0x000fe8000c101d0a */
        /* <DEDUP_REMOVED lines=23> */
[----:B------:R-:W-:Y:S04]  /*5970*/  STG.E.128 desc[UR10][R44.64], R32 ;  /* 0x000000202c007986 */ /* 0x000fe8000c101d0a */
[----:B------:R1:W-:Y:S04]  /*5980*/  STG.E.128 desc[UR10][R44.64+0x10], R28 ;  /* 0x0000101c2c007986 */ /* 0x0003e8000c101d0a */
[----:B0-----:R-:W2:Y:S04]  /*5990*/  LDG.E.128 R36, desc[UR10][R40.64] ;  /* 0x0000000a28247981 */ /* 0x001ea8000c1e1d00 */
        /* <DEDUP_REMOVED lines=24> */
[----:B------:R-:W2:Y:S04]  /*5b20*/  LDG.E.128 R12, desc[UR10][R2.64] ;  /* 0x0000000a020c7981 */ /* 0x000ea8000c1e1d00 */
[----:B-1----:R-:W3:Y:S01]  /*5b30*/  LDG.E.128 R28, desc[UR10][R2.64+0x10] ;  /* 0x0000100a021c7981 */ /* 0x002ee2000c1e1d00 */
        /* <DEDUP_REMOVED lines=8> */
[----:B------:R-:W-:Y:S01]  /*5bc0*/  FMUL R19, R19, UR14 ;  /* 0x0000000e13137c20 */ /* 0x000fe20008400000 */
[----:B------:R-:W-:Y:S01]  /*5bd0*/  FMUL R26, R26, UR14 ;  /* 0x0000000e1a1a7c20 */ /* 0x000fe20008400000 */
[----:B------:R-:W-:-:S02]  /*5be0*/  LEA R4, P1, R0, UR12, 0x2 ;  /* 0x0000000c00047c11 */ /* 0x000fc4000f8210ff */
[----:B------:R-:W-:-:S04]  /*5bf0*/  LEA.HI.X.SX32 R119, R119, UR5, 0x1, P0 ;  /* 0x0000000577777c11 */ /* 0x000fc800080f0eff */
        /* <DEDUP_REMOVED lines=10> */
[----:B------:R-:W-:Y:S04]  /*5ca0*/  STG.E.128 desc[UR10][R2.64+0x10], R28 ;  /* 0x0000101c02007986 */ /* 0x000fe8000c101d0a */
[----:B0-----:R-:W2:Y:S04]  /*5cb0*/  LDG.E.128 R8, desc[UR10][R4.64] ;  /* 0x0000000a04087981 */ /* 0x001ea8000c1e1d00 */
[----:B------:R-:W3:Y:S01]  /*5cc0*/  LDG.E.128 R16, desc[UR10][R4.64+0x10] ;  /* 0x0000100a04107981 */ /* 0x000ee2000c1e1d00 */
[----:B------:R-:W-:Y:S01]  /*5cd0*/  FMUL R7, R88, UR14 ;  /* 0x0000000e58077c20 */ /* 0x000fe20008400000 */
[----:B------:R-:W-:Y:S01]  /*5ce0*/  FMUL R90, R90, UR14 ;  /* 0x0000000e5a5a7c20 */ /* 0x000fe20008400000 */
[----:B------:R-:W-:Y:S01]  /*5cf0*/  FMUL R89, R89, UR14 ;  /* 0x0000000e59597c20 */ /* 0x000fe20008400000 */
[----:B------:R-:W-:Y:S01]  /*5d00*/  FMUL R92, R92, UR14 ;  /* 0x0000000e5c5c7c20 */ /* 0x000fe20008400000 */
[----:B------:R-:W-:Y:S01]  /*5d10*/  FMUL R91, R91, UR14 ;  /* 0x0000000e5b5b7c20 */ /* 0x000fe20008400000 */
[----:B------:R-:W-:Y:S01]  /*5d20*/  FMUL R94, R94, UR14 ;  /* 0x0000000e5e5e7c20 */ /* 0x000fe20008400000 */
[----:B------:R-:W-:Y:S01]  /*5d30*/  FMUL R93, R93, UR14 ;  /* 0x0000000e5d5d7c20 */ /* 0x000fe20008400000 */
[----:B------:R-:W-:Y:S01]  /*5d40*/  FMUL R98, R98, UR14 ;  /* 0x0000000e62627c20 */ /* 0x000fe20008400000 */
        /* <DEDUP_REMOVED lines=9> */
[----:B------:R-:W-:Y:S01]  /*5de0*/  STG.E.128 desc[UR10][R4.64+0x10], R16 ;  /* 0x0000101004007986 */ /* 0x000fe2000c101d0a */
[----:B------:R-:W-:Y:S05]  /*5df0*/  EXIT ;  /* 0x000000000000794d */ /* 0x000fea0003800000 */
.L_x_3:
[----:B------:R-:W-:-:S00]  /*5e00*/  BRA `(.L_x_3) ;  /* 0xfffffffc00fc7947 */ /* 0x000fc0000383ffff */
[----:B------:R-:W-:-:S00]  /*5e10*/  NOP ;  /* 0x0000000000007918 */ /* 0x000fc00000000000 */
        /* <DEDUP_REMOVED lines=14> */
.L_x_4:


//--------------------- .nv.shared._Z4gemmiiiPfS_S_ff --------------------------
	.section	.nv.shared._Z4gemmiiiPfS_S_ff,"aw",@nobits
	.sectionflags	@""
	.align	4
.nv.shared._Z4gemmiiiPfS_S_ff:
	.zero		17408


//--------------------- .nv.shared.reserved.0     --------------------------
	.section	.nv.shared.reserved.0,"aw",@nobits
	.weak		__nv_reservedSMEM_offset_0_alias
	.size		__nv_reservedSMEM_offset_0_alias, 0, 64
	.other		__nv_reservedSMEM_offset_0_alias,@"STO_CUDA_RESERVED_SHARED STV_DEFAULT"
__nv_reservedSMEM_offset_0_alias:
	.zero		0
	.zero		64


//--------------------- .nv.constant0._Z4gemmiiiPfS_S_ff --------------------------
	.section	.nv.constant0._Z4gemmiiiPfS_S_ff,"a",@progbits
	.sectionflags	@""
	.align	4
.nv.constant0._Z4gemmiiiPfS_S_ff:
	.zero		944


//--------------------- SYMBOLS --------------------------

	.type		.nv.reservedSmem.offset0,@object
	.size		.nv.reservedSmem.offset0,0x4
	.type		.nv.reservedSmem.cap,@object
	.size		.nv.reservedSmem.cap,0x4
